//
// Generated by NVIDIA NVVM Compiler
//
// Compiler Build ID: CL-36424714
// Cuda compilation tools, release 13.0, V13.0.88
// Based on NVVM 20.0.0
//

.version 9.0
.target sm_100
.address_size 64

	// .globl	_Z22symmetricFactorizationPfS_ii
.extern .func  (.param .b32 func_retval0) vprintf
(
	.param .b64 vprintf_param_0,
	.param .b64 vprintf_param_1
)
;
.global .align 4 .u32 mutex;
.global .align 1 .b8 $str[23] = {105, 100, 58, 32, 37, 100, 44, 32, 105, 110, 100, 101, 120, 58, 32, 37, 100, 44, 32, 37, 100, 10};

.visible .entry _Z22symmetricFactorizationPfS_ii(
	.param .u64 .ptr .align 1 _Z22symmetricFactorizationPfS_ii_param_0,
	.param .u64 .ptr .align 1 _Z22symmetricFactorizationPfS_ii_param_1,
	.param .u32 _Z22symmetricFactorizationPfS_ii_param_2,
	.param .u32 _Z22symmetricFactorizationPfS_ii_param_3
)
{
	.local .align 8 .b8 	__local_depot0[16];
	.reg .b64 	%SP;
	.reg .b64 	%SPL;
	.reg .pred 	%p<17>;
	.reg .b32 	%r<128>;
	.reg .b32 	%f<79>;
	.reg .b64 	%rd<90>;

	mov.u64 	%SPL, __local_depot0;
	cvta.local.u64 	%SP, %SPL;
	ld.param.u64 	%rd4, [_Z22symmetricFactorizationPfS_ii_param_0];
	ld.param.u64 	%rd5, [_Z22symmetricFactorizationPfS_ii_param_1];
	ld.param.u32 	%r29, [_Z22symmetricFactorizationPfS_ii_param_2];
	cvta.to.global.u64 	%rd1, %rd4;
	cvta.to.global.u64 	%rd6, %rd5;
	mov.u32 	%r1, %tid.x;
	mul.wide.u32 	%rd7, %r1, 4;
	add.s64 	%rd2, %rd6, %rd7;
	mov.b32 	%r30, 0;
	st.global.u32 	[%rd2], %r30;
	add.s32 	%r31, %r29, 1;
	rem.s32 	%r32, %r1, %r31;
	setp.eq.s32 	%p1, %r32, 0;
	@%p1 bra 	$L__BB0_13;
	setp.lt.s32 	%p2, %r29, 1;
	@%p2 bra 	$L__BB0_20;
	div.u32 	%r2, %r1, %r29;
	mul.lo.s32 	%r34, %r2, %r29;
	sub.s32 	%r3, %r1, %r34;
	add.s32 	%r35, %r29, -1;
	and.b32  	%r4, %r29, 7;
	setp.lt.u32 	%p3, %r35, 7;
	mov.b32 	%r125, 0;
	@%p3 bra 	$L__BB0_5;
	and.b32  	%r125, %r29, 2147483640;
	neg.s32 	%r123, %r125;
	shl.b32 	%r7, %r29, 1;
	mov.b32 	%r124, 0;
	add.u64 	%rd8, %SP, 0;
	mov.u64 	%rd10, $str;
$L__BB0_4:
	.pragma "nounroll";
	mul.lo.s32 	%r37, %r124, %r29;
	add.s32 	%r38, %r2, %r37;
	add.s32 	%r39, %r3, %r37;
	cvta.to.local.u64 	%rd9, %rd8;
	st.local.v2.u32 	[%rd9], {%r1, %r38};
	st.local.u32 	[%rd9+8], %r39;
	cvta.global.u64 	%rd11, %rd10;
	{ // callseq 0, 0
	.param .b64 param0;
	st.param.b64 	[param0], %rd11;
	.param .b64 param1;
	st.param.b64 	[param1], %rd8;
	.param .b32 retval0;
	call.uni (retval0), 
	vprintf, 
	(
	param0, 
	param1
	);
	ld.param.b32 	%r40, [retval0];
	} // callseq 0
	mul.wide.u32 	%rd12, %r39, 4;
	add.s64 	%rd13, %rd1, %rd12;
	ld.global.f32 	%f6, [%rd13];
	mul.wide.u32 	%rd14, %r38, 4;
	add.s64 	%rd15, %rd1, %rd14;
	ld.global.f32 	%f7, [%rd15];
	ld.global.f32 	%f8, [%rd2];
	fma.rn.f32 	%f9, %f6, %f7, %f8;
	st.global.f32 	[%rd2], %f9;
	add.s32 	%r42, %r38, %r29;
	add.s32 	%r43, %r39, %r29;
	st.local.v2.u32 	[%rd9], {%r1, %r42};
	st.local.u32 	[%rd9+8], %r43;
	{ // callseq 1, 0
	.param .b64 param0;
	st.param.b64 	[param0], %rd11;
	.param .b64 param1;
	st.param.b64 	[param1], %rd8;
	.param .b32 retval0;
	call.uni (retval0), 
	vprintf, 
	(
	param0, 
	param1
	);
	ld.param.b32 	%r44, [retval0];
	} // callseq 1
	mul.wide.u32 	%rd16, %r43, 4;
	add.s64 	%rd17, %rd1, %rd16;
	ld.global.f32 	%f10, [%rd17];
	mul.wide.u32 	%rd18, %r42, 4;
	add.s64 	%rd19, %rd1, %rd18;
	ld.global.f32 	%f11, [%rd19];
	ld.global.f32 	%f12, [%rd2];
	fma.rn.f32 	%f13, %f10, %f11, %f12;
	st.global.f32 	[%rd2], %f13;
	add.s32 	%r46, %r42, %r29;
	add.s32 	%r47, %r43, %r29;
	add.s32 	%r48, %r7, %r38;
	st.local.v2.u32 	[%rd9], {%r1, %r48};
	st.local.u32 	[%rd9+8], %r47;
	{ // callseq 2, 0
	.param .b64 param0;
	st.param.b64 	[param0], %rd11;
	.param .b64 param1;
	st.param.b64 	[param1], %rd8;
	.param .b32 retval0;
	call.uni (retval0), 
	vprintf, 
	(
	param0, 
	param1
	);
	ld.param.b32 	%r49, [retval0];
	} // callseq 2
	mul.wide.u32 	%rd20, %r47, 4;
	add.s64 	%rd21, %rd1, %rd20;
	ld.global.f32 	%f14, [%rd21];
	mul.wide.u32 	%rd22, %r46, 4;
	add.s64 	%rd23, %rd1, %rd22;
	ld.global.f32 	%f15, [%rd23];
	ld.global.f32 	%f16, [%rd2];
	fma.rn.f32 	%f17, %f14, %f15, %f16;
	st.global.f32 	[%rd2], %f17;
	add.s32 	%r51, %r46, %r29;
	add.s32 	%r52, %r47, %r29;
	add.s32 	%r53, %r29, %r48;
	st.local.v2.u32 	[%rd9], {%r1, %r53};
	st.local.u32 	[%rd9+8], %r52;
	{ // callseq 3, 0
	.param .b64 param0;
	st.param.b64 	[param0], %rd11;
	.param .b64 param1;
	st.param.b64 	[param1], %rd8;
	.param .b32 retval0;
	call.uni (retval0), 
	vprintf, 
	(
	param0, 
	param1
	);
	ld.param.b32 	%r54, [retval0];
	} // callseq 3
	mul.wide.u32 	%rd24, %r52, 4;
	add.s64 	%rd25, %rd1, %rd24;
	ld.global.f32 	%f18, [%rd25];
	mul.wide.u32 	%rd26, %r51, 4;
	add.s64 	%rd27, %rd1, %rd26;
	ld.global.f32 	%f19, [%rd27];
	ld.global.f32 	%f20, [%rd2];
	fma.rn.f32 	%f21, %f18, %f19, %f20;
	st.global.f32 	[%rd2], %f21;
	add.s32 	%r56, %r51, %r29;
	add.s32 	%r57, %r52, %r29;
	add.s32 	%r58, %r29, %r53;
	st.local.v2.u32 	[%rd9], {%r1, %r58};
	st.local.u32 	[%rd9+8], %r57;
	{ // callseq 4, 0
	.param .b64 param0;
	st.param.b64 	[param0], %rd11;
	.param .b64 param1;
	st.param.b64 	[param1], %rd8;
	.param .b32 retval0;
	call.uni (retval0), 
	vprintf, 
	(
	param0, 
	param1
	);
	ld.param.b32 	%r59, [retval0];
	} // callseq 4
	mul.wide.u32 	%rd28, %r57, 4;
	add.s64 	%rd29, %rd1, %rd28;
	ld.global.f32 	%f22, [%rd29];
	mul.wide.u32 	%rd30, %r56, 4;
	add.s64 	%rd31, %rd1, %rd30;
	ld.global.f32 	%f23, [%rd31];
	ld.global.f32 	%f24, [%rd2];
	fma.rn.f32 	%f25, %f22, %f23, %f24;
	st.global.f32 	[%rd2], %f25;
	add.s32 	%r61, %r56, %r29;
	add.s32 	%r62, %r57, %r29;
	add.s32 	%r63, %r29, %r58;
	st.local.v2.u32 	[%rd9], {%r1, %r63};
	st.local.u32 	[%rd9+8], %r62;
	{ // callseq 5, 0
	.param .b64 param0;
	st.param.b64 	[param0], %rd11;
	.param .b64 param1;
	st.param.b64 	[param1], %rd8;
	.param .b32 retval0;
	call.uni (retval0), 
	vprintf, 
	(
	param0, 
	param1
	);
	ld.param.b32 	%r64, [retval0];
	} // callseq 5
	mul.wide.u32 	%rd32, %r62, 4;
	add.s64 	%rd33, %rd1, %rd32;
	ld.global.f32 	%f26, [%rd33];
	mul.wide.u32 	%rd34, %r61, 4;
	add.s64 	%rd35, %rd1, %rd34;
	ld.global.f32 	%f27, [%rd35];
	ld.global.f32 	%f28, [%rd2];
	fma.rn.f32 	%f29, %f26, %f27, %f28;
	st.global.f32 	[%rd2], %f29;
	add.s32 	%r66, %r61, %r29;
	add.s32 	%r67, %r62, %r29;
	add.s32 	%r68, %r29, %r63;
	st.local.v2.u32 	[%rd9], {%r1, %r68};
	st.local.u32 	[%rd9+8], %r67;
	{ // callseq 6, 0
	.param .b64 param0;
	st.param.b64 	[param0], %rd11;
	.param .b64 param1;
	st.param.b64 	[param1], %rd8;
	.param .b32 retval0;
	call.uni (retval0), 
	vprintf, 
	(
	param0, 
	param1
	);
	ld.param.b32 	%r69, [retval0];
	} // callseq 6
	mul.wide.u32 	%rd36, %r67, 4;
	add.s64 	%rd37, %rd1, %rd36;
	ld.global.f32 	%f30, [%rd37];
	mul.wide.u32 	%rd38, %r66, 4;
	add.s64 	%rd39, %rd1, %rd38;
	ld.global.f32 	%f31, [%rd39];
	ld.global.f32 	%f32, [%rd2];
	fma.rn.f32 	%f33, %f30, %f31, %f32;
	st.global.f32 	[%rd2], %f33;
	add.s32 	%r71, %r66, %r29;
	add.s32 	%r72, %r67, %r29;
	add.s32 	%r73, %r29, %r68;
	st.local.v2.u32 	[%rd9], {%r1, %r73};
	st.local.u32 	[%rd9+8], %r72;
	{ // callseq 7, 0
	.param .b64 param0;
	st.param.b64 	[param0], %rd11;
	.param .b64 param1;
	st.param.b64 	[param1], %rd8;
	.param .b32 retval0;
	call.uni (retval0), 
	vprintf, 
	(
	param0, 
	param1
	);
	ld.param.b32 	%r74, [retval0];
	} // callseq 7
	mul.wide.u32 	%rd40, %r72, 4;
	add.s64 	%rd41, %rd1, %rd40;
	ld.global.f32 	%f34, [%rd41];
	mul.wide.u32 	%rd42, %r71, 4;
	add.s64 	%rd43, %rd1, %rd42;
	ld.global.f32 	%f35, [%rd43];
	ld.global.f32 	%f36, [%rd2];
	fma.rn.f32 	%f37, %f34, %f35, %f36;
	st.global.f32 	[%rd2], %f37;
	add.s32 	%r124, %r124, 8;
	add.s32 	%r123, %r123, 8;
	setp.ne.s32 	%p4, %r123, 0;
	@%p4 bra 	$L__BB0_4;
$L__BB0_5:
	setp.eq.s32 	%p5, %r4, 0;
	@%p5 bra 	$L__BB0_20;
	add.u64 	%rd44, %SP, 0;
	add.u64 	%rd3, %SPL, 0;
	and.b32  	%r24, %r29, 3;
	setp.lt.u32 	%p6, %r4, 4;
	@%p6 bra 	$L__BB0_8;
	mul.lo.s32 	%r76, %r125, %r29;
	add.s32 	%r77, %r2, %r76;
	add.s32 	%r78, %r3, %r76;
	st.local.v2.u32 	[%rd3], {%r1, %r77};
	st.local.u32 	[%rd3+8], %r78;
	mov.u64 	%rd45, $str;
	cvta.global.u64 	%rd46, %rd45;
	{ // callseq 8, 0
	.param .b64 param0;
	st.param.b64 	[param0], %rd46;
	.param .b64 param1;
	st.param.b64 	[param1], %rd44;
	.param .b32 retval0;
	call.uni (retval0), 
	vprintf, 
	(
	param0, 
	param1
	);
	ld.param.b32 	%r79, [retval0];
	} // callseq 8
	mul.wide.u32 	%rd48, %r78, 4;
	add.s64 	%rd49, %rd1, %rd48;
	ld.global.f32 	%f38, [%rd49];
	mul.wide.u32 	%rd50, %r77, 4;
	add.s64 	%rd51, %rd1, %rd50;
	ld.global.f32 	%f39, [%rd51];
	ld.global.f32 	%f40, [%rd2];
	fma.rn.f32 	%f41, %f38, %f39, %f40;
	st.global.f32 	[%rd2], %f41;
	add.s32 	%r81, %r77, %r29;
	add.s32 	%r82, %r78, %r29;
	st.local.v2.u32 	[%rd3], {%r1, %r81};
	st.local.u32 	[%rd3+8], %r82;
	{ // callseq 9, 0
	.param .b64 param0;
	st.param.b64 	[param0], %rd46;
	.param .b64 param1;
	st.param.b64 	[param1], %rd44;
	.param .b32 retval0;
	call.uni (retval0), 
	vprintf, 
	(
	param0, 
	param1
	);
	ld.param.b32 	%r83, [retval0];
	} // callseq 9
	mul.wide.u32 	%rd52, %r82, 4;
	add.s64 	%rd53, %rd1, %rd52;
	ld.global.f32 	%f42, [%rd53];
	mul.wide.u32 	%rd54, %r81, 4;
	add.s64 	%rd55, %rd1, %rd54;
	ld.global.f32 	%f43, [%rd55];
	ld.global.f32 	%f44, [%rd2];
	fma.rn.f32 	%f45, %f42, %f43, %f44;
	st.global.f32 	[%rd2], %f45;
	add.s32 	%r85, %r81, %r29;
	add.s32 	%r86, %r82, %r29;
	st.local.v2.u32 	[%rd3], {%r1, %r85};
	st.local.u32 	[%rd3+8], %r86;
	{ // callseq 10, 0
	.param .b64 param0;
	st.param.b64 	[param0], %rd46;
	.param .b64 param1;
	st.param.b64 	[param1], %rd44;
	.param .b32 retval0;
	call.uni (retval0), 
	vprintf, 
	(
	param0, 
	param1
	);
	ld.param.b32 	%r87, [retval0];
	} // callseq 10
	mul.wide.u32 	%rd56, %r86, 4;
	add.s64 	%rd57, %rd1, %rd56;
	ld.global.f32 	%f46, [%rd57];
	mul.wide.u32 	%rd58, %r85, 4;
	add.s64 	%rd59, %rd1, %rd58;
	ld.global.f32 	%f47, [%rd59];
	ld.global.f32 	%f48, [%rd2];
	fma.rn.f32 	%f49, %f46, %f47, %f48;
	st.global.f32 	[%rd2], %f49;
	add.s32 	%r89, %r85, %r29;
	add.s32 	%r90, %r86, %r29;
	st.local.v2.u32 	[%rd3], {%r1, %r89};
	st.local.u32 	[%rd3+8], %r90;
	{ // callseq 11, 0
	.param .b64 param0;
	st.param.b64 	[param0], %rd46;
	.param .b64 param1;
	st.param.b64 	[param1], %rd44;
	.param .b32 retval0;
	call.uni (retval0), 
	vprintf, 
	(
	param0, 
	param1
	);
	ld.param.b32 	%r91, [retval0];
	} // callseq 11
	mul.wide.u32 	%rd60, %r90, 4;
	add.s64 	%rd61, %rd1, %rd60;
	ld.global.f32 	%f50, [%rd61];
	mul.wide.u32 	%rd62, %r89, 4;
	add.s64 	%rd63, %rd1, %rd62;
	ld.global.f32 	%f51, [%rd63];
	ld.global.f32 	%f52, [%rd2];
	fma.rn.f32 	%f53, %f50, %f51, %f52;
	st.global.f32 	[%rd2], %f53;
	add.s32 	%r125, %r125, 4;
$L__BB0_8:
	setp.eq.s32 	%p7, %r24, 0;
	@%p7 bra 	$L__BB0_20;
	setp.eq.s32 	%p8, %r24, 1;
	@%p8 bra 	$L__BB0_11;
	mul.lo.s32 	%r93, %r125, %r29;
	add.s32 	%r94, %r2, %r93;
	add.s32 	%r95, %r3, %r93;
	st.local.v2.u32 	[%rd3], {%r1, %r94};
	st.local.u32 	[%rd3+8], %r95;
	mov.u64 	%rd64, $str;
	cvta.global.u64 	%rd65, %rd64;
	{ // callseq 12, 0
	.param .b64 param0;
	st.param.b64 	[param0], %rd65;
	.param .b64 param1;
	st.param.b64 	[param1], %rd44;
	.param .b32 retval0;
	call.uni (retval0), 
	vprintf, 
	(
	param0, 
	param1
	);
	ld.param.b32 	%r96, [retval0];
	} // callseq 12
	mul.wide.u32 	%rd67, %r95, 4;
	add.s64 	%rd68, %rd1, %rd67;
	ld.global.f32 	%f54, [%rd68];
	mul.wide.u32 	%rd69, %r94, 4;
	add.s64 	%rd70, %rd1, %rd69;
	ld.global.f32 	%f55, [%rd70];
	ld.global.f32 	%f56, [%rd2];
	fma.rn.f32 	%f57, %f54, %f55, %f56;
	st.global.f32 	[%rd2], %f57;
	add.s32 	%r98, %r94, %r29;
	add.s32 	%r99, %r95, %r29;
	st.local.v2.u32 	[%rd3], {%r1, %r98};
	st.local.u32 	[%rd3+8], %r99;
	{ // callseq 13, 0
	.param .b64 param0;
	st.param.b64 	[param0], %rd65;
	.param .b64 param1;
	st.param.b64 	[param1], %rd44;
	.param .b32 retval0;
	call.uni (retval0), 
	vprintf, 
	(
	param0, 
	param1
	);
	ld.param.b32 	%r100, [retval0];
	} // callseq 13
	mul.wide.u32 	%rd71, %r99, 4;
	add.s64 	%rd72, %rd1, %rd71;
	ld.global.f32 	%f58, [%rd72];
	mul.wide.u32 	%rd73, %r98, 4;
	add.s64 	%rd74, %rd1, %rd73;
	ld.global.f32 	%f59, [%rd74];
	ld.global.f32 	%f60, [%rd2];
	fma.rn.f32 	%f61, %f58, %f59, %f60;
	st.global.f32 	[%rd2], %f61;
	add.s32 	%r125, %r125, 2;
$L__BB0_11:
	and.b32  	%r102, %r29, 1;
	setp.eq.b32 	%p9, %r102, 1;
	not.pred 	%p10, %p9;
	@%p10 bra 	$L__BB0_20;
	mul.lo.s32 	%r103, %r125, %r29;
	add.s32 	%r104, %r2, %r103;
	add.s32 	%r105, %r3, %r103;
	st.local.v2.u32 	[%rd3], {%r1, %r104};
	st.local.u32 	[%rd3+8], %r105;
	mov.u64 	%rd75, $str;
	cvta.global.u64 	%rd76, %rd75;
	{ // callseq 14, 0
	.param .b64 param0;
	st.param.b64 	[param0], %rd76;
	.param .b64 param1;
	st.param.b64 	[param1], %rd44;
	.param .b32 retval0;
	call.uni (retval0), 
	vprintf, 
	(
	param0, 
	param1
	);
	ld.param.b32 	%r106, [retval0];
	} // callseq 14
	mul.wide.u32 	%rd78, %r105, 4;
	add.s64 	%rd79, %rd1, %rd78;
	ld.global.f32 	%f62, [%rd79];
	mul.wide.u32 	%rd80, %r104, 4;
	add.s64 	%rd81, %rd1, %rd80;
	ld.global.f32 	%f63, [%rd81];
	ld.global.f32 	%f64, [%rd2];
	fma.rn.f32 	%f65, %f62, %f63, %f64;
	st.global.f32 	[%rd2], %f65;
	bra.uni 	$L__BB0_20;
$L__BB0_13:
	rem.s32 	%r121, %r1, %r29;
	mul.lo.s32 	%r9, %r29, %r29;
	setp.ge.u32 	%p11, %r121, %r9;
	@%p11 bra 	$L__BB0_20;
	add.s32 	%r108, %r121, %r29;
	max.s32 	%r109, %r9, %r108;
	setp.lt.s32 	%p12, %r108, %r9;
	selp.u32 	%r110, 1, 0, %p12;
	add.s32 	%r111, %r108, %r110;
	sub.s32 	%r112, %r109, %r111;
	max.u32 	%r113, %r29, 1;
	div.u32 	%r114, %r112, %r113;
	add.s32 	%r10, %r114, %r110;
	and.b32  	%r115, %r10, 3;
	setp.eq.s32 	%p13, %r115, 3;
	mov.f32 	%f77, 0f00000000;
	@%p13 bra 	$L__BB0_17;
	add.s32 	%r116, %r10, 1;
	and.b32  	%r117, %r116, 3;
	neg.s32 	%r119, %r117;
	mov.f32 	%f77, 0f00000000;
$L__BB0_16:
	.pragma "nounroll";
	mul.wide.s32 	%rd82, %r121, 4;
	add.s64 	%rd83, %rd1, %rd82;
	ld.global.f32 	%f68, [%rd83];
	fma.rn.f32 	%f77, %f68, %f68, %f77;
	st.global.f32 	[%rd2], %f77;
	add.s32 	%r121, %r121, %r29;
	add.s32 	%r119, %r119, 1;
	setp.ne.s32 	%p14, %r119, 0;
	@%p14 bra 	$L__BB0_16;
$L__BB0_17:
	setp.lt.u32 	%p15, %r10, 3;
	@%p15 bra 	$L__BB0_20;
	mul.wide.s32 	%rd86, %r29, 4;
	shl.b32 	%r118, %r29, 2;
$L__BB0_19:
	mul.wide.s32 	%rd84, %r121, 4;
	add.s64 	%rd85, %rd1, %rd84;
	ld.global.f32 	%f69, [%rd85];
	fma.rn.f32 	%f70, %f69, %f69, %f77;
	st.global.f32 	[%rd2], %f70;
	add.s64 	%rd87, %rd85, %rd86;
	ld.global.f32 	%f71, [%rd87];
	fma.rn.f32 	%f72, %f71, %f71, %f70;
	st.global.f32 	[%rd2], %f72;
	add.s64 	%rd88, %rd87, %rd86;
	ld.global.f32 	%f73, [%rd88];
	fma.rn.f32 	%f74, %f73, %f73, %f72;
	st.global.f32 	[%rd2], %f74;
	add.s64 	%rd89, %rd88, %rd86;
	ld.global.f32 	%f75, [%rd89];
	fma.rn.f32 	%f77, %f75, %f75, %f74;
	st.global.f32 	[%rd2], %f77;
	add.s32 	%r121, %r118, %r121;
	setp.lt.s32 	%p16, %r121, %r9;
	@%p16 bra 	$L__BB0_19;
$L__BB0_20:
	ret;

}
	// .globl	_Z12countThreadsPiS_
.visible .entry _Z12countThreadsPiS_(
	.param .u64 .ptr .align 1 _Z12countThreadsPiS__param_0,
	.param .u64 .ptr .align 1 _Z12countThreadsPiS__param_1
)
{
	.reg .b32 	%r<5>;
	.reg .b64 	%rd<5>;

	ld.param.u64 	%rd1, [_Z12countThreadsPiS__param_0];
	ld.param.u64 	%rd2, [_Z12countThreadsPiS__param_1];
	cvta.to.global.u64 	%rd3, %rd2;
	cvta.to.global.u64 	%rd4, %rd1;
	mov.u32 	%r1, %tid.x;
	ld.global.u32 	%r2, [%rd4];
	sub.s32 	%r3, %r2, %r1;
	atom.global.add.u32 	%r4, [%rd3], %r3;
	ret;

}
	// .globl	_Z9alignmentPfP7resultsS_
.visible .entry _Z9alignmentPfP7resultsS_(
	.param .u64 .ptr .align 1 _Z9alignmentPfP7resultsS__param_0,
	.param .u64 .ptr .align 1 _Z9alignmentPfP7resultsS__param_1,
	.param .u64 .ptr .align 1 _Z9alignmentPfP7resultsS__param_2
)
{
	.reg .b32 	%r<6>;
	.reg .b32 	%f<37>;
	.reg .b64 	%rd<10>;

	ld.param.u64 	%rd1, [_Z9alignmentPfP7resultsS__param_0];
	ld.param.u64 	%rd2, [_Z9alignmentPfP7resultsS__param_1];
	ld.param.u64 	%rd3, [_Z9alignmentPfP7resultsS__param_2];
	cvta.to.global.u64 	%rd4, %rd3;
	cvta.to.global.u64 	%rd5, %rd1;
	cvta.to.global.u64 	%rd6, %rd2;
	mov.u32 	%r1, %tid.x;
	mov.u32 	%r2, %ctaid.x;
	shl.b32 	%r3, %r2, 5;
	add.s32 	%r4, %r3, %r1;
	ld.global.f32 	%f1, [%rd6];
	mul.lo.s32 	%r5, %r4, 3;
	mul.wide.s32 	%rd7, %r5, 4;
	add.s64 	%rd8, %rd5, %rd7;
	ld.global.f32 	%f2, [%rd8];
	ld.global.f32 	%f3, [%rd6+16];
	ld.global.f32 	%f4, [%rd8+4];
	ld.global.f32 	%f5, [%rd6+20];
	mul.f32 	%f6, %f4, %f5;
	fma.rn.f32 	%f7, %f2, %f3, %f6;
	ld.global.f32 	%f8, [%rd8+8];
	ld.global.f32 	%f9, [%rd6+24];
	fma.rn.f32 	%f10, %f8, %f9, %f7;
	ld.global.f32 	%f11, [%rd6+4];
	fma.rn.f32 	%f12, %f1, %f10, %f11;
	add.s64 	%rd9, %rd4, %rd7;
	st.global.f32 	[%rd9], %f12;
	ld.global.f32 	%f13, [%rd6];
	ld.global.f32 	%f14, [%rd8];
	ld.global.f32 	%f15, [%rd6+28];
	ld.global.f32 	%f16, [%rd8+4];
	ld.global.f32 	%f17, [%rd6+32];
	mul.f32 	%f18, %f16, %f17;
	fma.rn.f32 	%f19, %f14, %f15, %f18;
	ld.global.f32 	%f20, [%rd8+8];
	ld.global.f32 	%f21, [%rd6+36];
	fma.rn.f32 	%f22, %f20, %f21, %f19;
	ld.global.f32 	%f23, [%rd6+8];
	fma.rn.f32 	%f24, %f13, %f22, %f23;
	st.global.f32 	[%rd9+4], %f24;
	ld.global.f32 	%f25, [%rd6];
	ld.global.f32 	%f26, [%rd8];
	ld.global.f32 	%f27, [%rd6+40];
	ld.global.f32 	%f28, [%rd8+4];
	ld.global.f32 	%f29, [%rd6+44];
	mul.f32 	%f30, %f28, %f29;
	fma.rn.f32 	%f31, %f26, %f27, %f30;
	ld.global.f32 	%f32, [%rd8+8];
	ld.global.f32 	%f33, [%rd6+48];
	fma.rn.f32 	%f34, %f32, %f33, %f31;
	ld.global.f32 	%f35, [%rd6+12];
	fma.rn.f32 	%f36, %f25, %f34, %f35;
	st.global.f32 	[%rd9+8], %f36;
	ret;

}


// ===== COMPILED SASS (sm_100) =====

	.target	sm_100

	.elftype	@"ET_EXEC"


//--------------------- .note.nv.tkinfo           --------------------------
	.section	.note.nv.tkinfo,"",@"SHT_NOTE"
	.sectionflags	@"SHF_NOTE_NV_TKINFO"
	.tkinfo
        /*0018*/ 	.word	0x00000002
        /*0030*/ 	.string	""
        /*0030*/ 	.string	"ptxas"
        /*0030*/ 	.string	"Cuda compilation tools, release 13.0, V13.0.88"
        /*0030*/ 	.string	"Build cuda_13.0.r13.0/compiler.36424714_0"
        /*0030*/ 	.string	"-arch sm_100 -m 64 "



//--------------------- .note.nv.cuinfo           --------------------------
	.section	.note.nv.cuinfo,"",@"SHT_NOTE"
	.sectionflags	@"SHF_NOTE_NV_CUINFO"
        /*0018*/ 	.short	0x0002
        /*001a*/ 	.short	0x0064
        /*001c*/ 	.short	0x0082
	.zero		2


//--------------------- .nv.info                  --------------------------
	.section	.nv.info,"",@"SHT_CUDA_INFO"
	.align	4


	//----- nvinfo : EIATTR_REGCOUNT
	.align		4
        /*0000*/ 	.byte	0x04, 0x2f
        /*0002*/ 	.short	(.L_3 - .L_2)
	.align		4
.L_2:
        /*0004*/ 	.word	index@(_Z22symmetricFactorizationPfS_ii)
        /*0008*/ 	.word	0x00000026


	//----- nvinfo : EIATTR_FRAME_SIZE
	.align		4
.L_3:
        /*000c*/ 	.byte	0x04, 0x11
        /*000e*/ 	.short	(.L_5 - .L_4)
	.align		4
.L_4:
        /*0010*/ 	.word	index@(_Z22symmetricFactorizationPfS_ii)
        /*0014*/ 	.word	0x00000010


	//----- nvinfo : EIATTR_REGCOUNT
	.align		4
.L_5:
        /*0018*/ 	.byte	0x04, 0x2f
        /*001a*/ 	.short	(.L_7 - .L_6)
	.align		4
.L_6:
        /*001c*/ 	.word	index@(_Z12countThreadsPiS_)
        /*0020*/ 	.word	0x0000000a


	//----- nvinfo : EIATTR_FRAME_SIZE
	.align		4
.L_7:
        /*0024*/ 	.byte	0x04, 0x11
        /*0026*/ 	.short	(.L_9 - .L_8)
	.align		4
.L_8:
        /*0028*/ 	.word	index@(_Z12countThreadsPiS_)
        /*002c*/ 	.word	0x00000000


	//----- nvinfo : EIATTR_REGCOUNT
	.align		4
.L_9:
        /*0030*/ 	.byte	0x04, 0x2f
        /*0032*/ 	.short	(.L_11 - .L_10)
	.align		4
.L_10:
        /*0034*/ 	.word	index@(_Z9alignmentPfP7resultsS_)
        /*0038*/ 	.word	0x00000014


	//----- nvinfo : EIATTR_FRAME_SIZE
	.align		4
.L_11:
        /*003c*/ 	.byte	0x04, 0x11
        /*003e*/ 	.short	(.L_13 - .L_12)
	.align		4
.L_12:
        /*0040*/ 	.word	index@(_Z9alignmentPfP7resultsS_)
        /*0044*/ 	.word	0x00000000


	//----- nvinfo : EIATTR_MIN_STACK_SIZE
	.align		4
.L_13:
        /*0048*/ 	.byte	0x04, 0x12
        /*004a*/ 	.short	(.L_15 - .L_14)
	.align		4
.L_14:
        /*004c*/ 	.word	index@(_Z9alignmentPfP7resultsS_)
        /*0050*/ 	.word	0x00000000


	//----- nvinfo : EIATTR_MIN_STACK_SIZE
	.align		4
.L_15:
        /*0054*/ 	.byte	0x04, 0x12
        /*0056*/ 	.short	(.L_17 - .L_16)
	.align		4
.L_16:
        /*0058*/ 	.word	index@(_Z12countThreadsPiS_)
        /*005c*/ 	.word	0x00000000


	//----- nvinfo : EIATTR_MIN_STACK_SIZE
	.align		4
.L_17:
        /*0060*/ 	.byte	0x04, 0x12
        /*0062*/ 	.short	(.L_19 - .L_18)
	.align		4
.L_18:
        /*0064*/ 	.word	index@(_Z22symmetricFactorizationPfS_ii)
        /*0068*/ 	.word	0x00000010
.L_19:


//--------------------- .nv.compat                --------------------------
	.section	.nv.compat,"",@"SHT_CUDA_COMPAT_INFO"
	.align	4
        /*0000*/ 	.byte	0x02, 0x09, 0x00, 0x00, 0x02, 0x02, 0x01, 0x00, 0x02, 0x05, 0x05, 0x00, 0x03, 0x07, 0x01, 0x01
        /*0010*/ 	.byte	0x02, 0x03, 0x00, 0x00, 0x02, 0x06, 0x01, 0x00, 0x04, 0x0b, 0x08, 0x00, 0x09, 0x00, 0x00, 0x00
        /*0020*/ 	.byte	0x00, 0x00, 0x00, 0x00


//--------------------- .nv.info._Z9alignmentPfP7resultsS_ --------------------------
	.section	.nv.info._Z9alignmentPfP7resultsS_,"",@"SHT_CUDA_INFO"
	.sectionflags	@""
	.align	4


	//----- nvinfo : EIATTR_CUDA_API_VERSION
	.align		4
        /*0000*/ 	.byte	0x04, 0x37
        /*0002*/ 	.short	(.L_21 - .L_20)
.L_20:
        /*0004*/ 	.word	0x00000082


	//----- nvinfo : EIATTR_KPARAM_INFO
	.align		4
.L_21:
        /*0008*/ 	.byte	0x04, 0x17
        /*000a*/ 	.short	(.L_23 - .L_22)
.L_22:
        /*000c*/ 	.word	0x00000000
        /*0010*/ 	.short	0x0002
        /*0012*/ 	.short	0x0010
        /*0014*/ 	.byte	0x00, 0xf5, 0x21, 0x00


	//----- nvinfo : EIATTR_KPARAM_INFO
	.align		4
.L_23:
        /*0018*/ 	.byte	0x04, 0x17
        /*001a*/ 	.short	(.L_25 - .L_24)
.L_24:
        /*001c*/ 	.word	0x00000000
        /*0020*/ 	.short	0x0001
        /*0022*/ 	.short	0x0008
        /*0024*/ 	.byte	0x00, 0xf5, 0x21, 0x00


	//----- nvinfo : EIATTR_KPARAM_INFO
	.align		4
.L_25:
        /*0028*/ 	.byte	0x04, 0x17
        /*002a*/ 	.short	(.L_27 - .L_26)
.L_26:
        /*002c*/ 	.word	0x00000000
        /*0030*/ 	.short	0x0000
        /*0032*/ 	.short	0x0000
        /*0034*/ 	.byte	0x00, 0xf5, 0x21, 0x00


	//----- nvinfo : EIATTR_SPARSE_MMA_MASK
	.align		4
.L_27:
        /*0038*/ 	.byte	0x03, 0x50
        /*003a*/ 	.short	0x0000


	//----- nvinfo : EIATTR_MAXREG_COUNT
	.align		4
        /*003c*/ 	.byte	0x03, 0x1b
        /*003e*/ 	.short	0x00ff


	//----- nvinfo : EIATTR_MERCURY_ISA_VERSION
	.align		4
        /*0040*/ 	.byte	0x03, 0x5f
        /*0042*/ 	.short	0x0101


	//----- nvinfo : EIATTR_VRC_CTA_INIT_COUNT
	.align		4
        /*0044*/ 	.byte	0x02, 0x4a
	.zero		1
	.zero		1


	//----- nvinfo : EIATTR_EXIT_INSTR_OFFSETS
	.align		4
        /*0048*/ 	.byte	0x04, 0x1c
        /*004a*/ 	.short	(.L_29 - .L_28)


	//   ....[0]....
.L_28:
        /*004c*/ 	.word	0x00000320


	//----- nvinfo : EIATTR_CBANK_PARAM_SIZE
	.align		4
.L_29:
        /*0050*/ 	.byte	0x03, 0x19
        /*0052*/ 	.short	0x0018


	//----- nvinfo : EIATTR_PARAM_CBANK
	.align		4
        /*0054*/ 	.byte	0x04, 0x0a
        /*0056*/ 	.short	(.L_31 - .L_30)
	.align		4
.L_30:
        /*0058*/ 	.word	index@(.nv.constant0._Z9alignmentPfP7resultsS_)
        /*005c*/ 	.short	0x0380
        /*005e*/ 	.short	0x0018


	//----- nvinfo : EIATTR_SW_WAR
	.align		4
.L_31:
        /*0060*/ 	.byte	0x04, 0x36
        /*0062*/ 	.short	(.L_33 - .L_32)
.L_32:
        /*0064*/ 	.word	0x00000008
.L_33:


//--------------------- .nv.info._Z12countThreadsPiS_ --------------------------
	.section	.nv.info._Z12countThreadsPiS_,"",@"SHT_CUDA_INFO"
	.sectionflags	@""
	.align	4


	//----- nvinfo : EIATTR_CUDA_API_VERSION
	.align		4
        /*0000*/ 	.byte	0x04, 0x37
        /*0002*/ 	.short	(.L_35 - .L_34)
.L_34:
        /*0004*/ 	.word	0x00000082


	//----- nvinfo : EIATTR_KPARAM_INFO
	.align		4
.L_35:
        /*0008*/ 	.byte	0x04, 0x17
        /*000a*/ 	.short	(.L_37 - .L_36)
.L_36:
        /*000c*/ 	.word	0x00000000
        /*0010*/ 	.short	0x0001
        /*0012*/ 	.short	0x0008
        /*0014*/ 	.byte	0x00, 0xf5, 0x21, 0x00


	//----- nvinfo : EIATTR_KPARAM_INFO
	.align		4
.L_37:
        /*0018*/ 	.byte	0x04, 0x17
        /*001a*/ 	.short	(.L_39 - .L_38)
.L_38:
        /*001c*/ 	.word	0x00000000
        /*0020*/ 	.short	0x0000
        /*0022*/ 	.short	0x0000
        /*0024*/ 	.byte	0x00, 0xf5, 0x21, 0x00


	//----- nvinfo : EIATTR_SPARSE_MMA_MASK
	.align		4
.L_39:
        /*0028*/ 	.byte	0x03, 0x50
        /*002a*/ 	.short	0x0000


	//----- nvinfo : EIATTR_MAXREG_COUNT
	.align		4
        /*002c*/ 	.byte	0x03, 0x1b
        /*002e*/ 	.short	0x00ff


	//----- nvinfo : EIATTR_MERCURY_ISA_VERSION
	.align		4
        /*0030*/ 	.byte	0x03, 0x5f
        /*0032*/ 	.short	0x0101


	//----- nvinfo : EIATTR_INT_WARP_WIDE_INSTR_OFFSETS
	.align		4
        /*0034*/ 	.byte	0x04, 0x31
        /*0036*/ 	.short	(.L_41 - .L_40)


	//   ....[0]....
.L_40:
        /*0038*/ 	.word	0x00000040


	//   ....[1]....
        /*003c*/ 	.word	0x000000b0


	//----- nvinfo : EIATTR_VRC_CTA_INIT_COUNT
	.align		4
.L_41:
        /*0040*/ 	.byte	0x02, 0x4a
	.zero		1
	.zero		1


	//----- nvinfo : EIATTR_EXIT_INSTR_OFFSETS
	.align		4
        /*0044*/ 	.byte	0x04, 0x1c
        /*0046*/ 	.short	(.L_43 - .L_42)


	//   ....[0]....
.L_42:
        /*0048*/ 	.word	0x000000e0


	//----- nvinfo : EIATTR_CBANK_PARAM_SIZE
	.align		4
.L_43:
        /*004c*/ 	.byte	0x03, 0x19
        /*004e*/ 	.short	0x0010


	//----- nvinfo : EIATTR_PARAM_CBANK
	.align		4
        /*0050*/ 	.byte	0x04, 0x0a
        /*0052*/ 	.short	(.L_45 - .L_44)
	.align		4
.L_44:
        /*0054*/ 	.word	index@(.nv.constant0._Z12countThreadsPiS_)
        /*0058*/ 	.short	0x0380
        /*005a*/ 	.short	0x0010


	//----- nvinfo : EIATTR_SW_WAR
	.align		4
.L_45:
        /*005c*/ 	.byte	0x04, 0x36
        /*005e*/ 	.short	(.L_47 - .L_46)
.L_46:
        /*0060*/ 	.word	0x00000008
.L_47:


//--------------------- .nv.info._Z22symmetricFactorizationPfS_ii --------------------------
	.section	.nv.info._Z22symmetricFactorizationPfS_ii,"",@"SHT_CUDA_INFO"
	.sectionflags	@""
	.align	4


	//----- nvinfo : EIATTR_CUDA_API_VERSION
	.align		4
        /*0000*/ 	.byte	0x04, 0x37
        /*0002*/ 	.short	(.L_49 - .L_48)
.L_48:
        /*0004*/ 	.word	0x00000082


	//----- nvinfo : EIATTR_KPARAM_INFO
	.align		4
.L_49:
        /*0008*/ 	.byte	0x04, 0x17
        /*000a*/ 	.short	(.L_51 - .L_50)
.L_50:
        /*000c*/ 	.word	0x00000000
        /*0010*/ 	.short	0x0003
        /*0012*/ 	.short	0x0014
        /*0014*/ 	.byte	0x00, 0xf0, 0x11, 0x00


	//----- nvinfo : EIATTR_KPARAM_INFO
	.align		4
.L_51:
        /*0018*/ 	.byte	0x04, 0x17
        /*001a*/ 	.short	(.L_53 - .L_52)
.L_52:
        /*001c*/ 	.word	0x00000000
        /*0020*/ 	.short	0x0002
        /*0022*/ 	.short	0x0010
        /*0024*/ 	.byte	0x00, 0xf0, 0x11, 0x00


	//----- nvinfo : EIATTR_KPARAM_INFO
	.align		4
.L_53:
        /*0028*/ 	.byte	0x04, 0x17
        /*002a*/ 	.short	(.L_55 - .L_54)
.L_54:
        /*002c*/ 	.word	0x00000000
        /*0030*/ 	.short	0x0001
        /*0032*/ 	.short	0x0008
        /*0034*/ 	.byte	0x00, 0xf5, 0x21, 0x00


	//----- nvinfo : EIATTR_KPARAM_INFO
	.align		4
.L_55:
        /*0038*/ 	.byte	0x04, 0x17
        /*003a*/ 	.short	(.L_57 - .L_56)
.L_56:
        /*003c*/ 	.word	0x00000000
        /*0040*/ 	.short	0x0000
        /*0042*/ 	.short	0x0000
        /*0044*/ 	.byte	0x00, 0xf5, 0x21, 0x00


	//----- nvinfo : EIATTR_SPARSE_MMA_MASK
	.align		4
.L_57:
        /*0048*/ 	.byte	0x03, 0x50
        /*004a*/ 	.short	0x0000


	//----- nvinfo : EIATTR_MAXREG_COUNT
	.align		4
        /*004c*/ 	.byte	0x03, 0x1b
        /*004e*/ 	.short	0x00ff


	//----- nvinfo : EIATTR_EXTERNS
	.align		4
        /*0050*/ 	.byte	0x04, 0x0f
        /*0052*/ 	.short	(.L_59 - .L_58)


	//   ....[0]....
	.align		4
.L_58:
        /*0054*/ 	.word	index@(vprintf)


	//----- nvinfo : EIATTR_MERCURY_ISA_VERSION
	.align		4
.L_59:
        /*0058*/ 	.byte	0x03, 0x5f
        /*005a*/ 	.short	0x0101


	//----- nvinfo : EIATTR_VRC_CTA_INIT_COUNT
	.align		4
        /*005c*/ 	.byte	0x02, 0x4a
	.zero		1
	.zero		1


	//----- nvinfo : EIATTR_SYSCALL_OFFSETS
	.align		4
        /*0060*/ 	.byte	0x04, 0x46
        /*0062*/ 	.short	(.L_61 - .L_60)


	//   ....[0]....
.L_60:
        /*0064*/ 	.word	0x00000530


	//   ....[1]....
        /*0068*/ 	.word	0x00000680


	//   ....[2]....
        /*006c*/ 	.word	0x000007e0


	//   ....[3]....
        /*0070*/ 	.word	0x00000930


	//   ....[4]....
        /*0074*/ 	.word	0x00000a80


	//   ....[5]....
        /*0078*/ 	.word	0x00000bd0


	//   ....[6]....
        /*007c*/ 	.word	0x00000d20


	//   ....[7]....
        /*0080*/ 	.word	0x00000e70


	//   ....[8]....
        /*0084*/ 	.word	0x00001070


	//   ....[9]....
        /*0088*/ 	.word	0x000011c0


	//   ....[10]....
        /*008c*/ 	.word	0x00001310


	//   ....[11]....
        /*0090*/ 	.word	0x00001460


	//   ....[12]....
        /*0094*/ 	.word	0x00001610


	//   ....[13]....
        /*0098*/ 	.word	0x00001760


	//   ....[14]....
        /*009c*/ 	.word	0x00001900


	//----- nvinfo : EIATTR_EXIT_INSTR_OFFSETS
	.align		4
.L_61:
        /*00a0*/ 	.byte	0x04, 0x1c
        /*00a2*/ 	.short	(.L_63 - .L_62)


	//   ....[0]....
.L_62:
        /*00a4*/ 	.word	0x00000270


	//   ....[1]....
        /*00a8*/ 	.word	0x00000f60


	//   ....[2]....
        /*00ac*/ 	.word	0x00001510


	//   ....[3]....
        /*00b0*/ 	.word	0x00001830


	//   ....[4]....
        /*00b4*/ 	.word	0x00001990


	//   ....[5]....
        /*00b8*/ 	.word	0x00001af0


	//   ....[6]....
        /*00bc*/ 	.word	0x00001de0


	//   ....[7]....
        /*00c0*/ 	.word	0x00001f20


	//----- nvinfo : EIATTR_CRS_STACK_SIZE
	.align		4
.L_63:
        /*00c4*/ 	.byte	0x04, 0x1e
        /*00c6*/ 	.short	(.L_65 - .L_64)
.L_64:
        /*00c8*/ 	.word	0x00000000


	//----- nvinfo : EIATTR_CBANK_PARAM_SIZE
	.align		4
.L_65:
        /*00cc*/ 	.byte	0x03, 0x19
        /*00ce*/ 	.short	0x0018


	//----- nvinfo : EIATTR_PARAM_CBANK
	.align		4
        /*00d0*/ 	.byte	0x04, 0x0a
        /*00d2*/ 	.short	(.L_67 - .L_66)
	.align		4
.L_66:
        /*00d4*/ 	.word	index@(.nv.constant0._Z22symmetricFactorizationPfS_ii)
        /*00d8*/ 	.short	0x0380
        /*00da*/ 	.short	0x0018


	//----- nvinfo : EIATTR_SW_WAR
	.align		4
.L_67:
        /*00dc*/ 	.byte	0x04, 0x36
        /*00de*/ 	.short	(.L_69 - .L_68)
.L_68:
        /*00e0*/ 	.word	0x00000008
.L_69:


//--------------------- .nv.callgraph             --------------------------
	.section	.nv.callgraph,"",@"SHT_CUDA_CALLGRAPH"
	.align	4
	.sectionentsize	8
	.align		4
        /*0000*/ 	.word	0x00000000
	.align		4
        /*0004*/ 	.word	0xffffffff
	.align		4
        /*0008*/ 	.word	index@(_Z22symmetricFactorizationPfS_ii)
	.align		4
        /*000c*/ 	.word	index@(vprintf)
	.align		4
        /*0010*/ 	.word	0x00000000
	.align		4
        /*0014*/ 	.word	0xfffffffe
	.align		4
        /*0018*/ 	.word	0x00000000
	.align		4
        /*001c*/ 	.word	0xfffffffd
	.align		4
        /*0020*/ 	.word	0x00000000
	.align		4
        /*0024*/ 	.word	0xfffffffc


//--------------------- .nv.constant4             --------------------------
	.section	.nv.constant4,"a",@progbits
	.align	8
	.align		8
.nv.constant4:
        /*0000*/ 	.dword	mutex
	.align		8
        /*0008*/ 	.dword	$str
	.align		8
        /*0010*/ 	.dword	vprintf


//--------------------- .text._Z9alignmentPfP7resultsS_ --------------------------
	.section	.text._Z9alignmentPfP7resultsS_,"ax",@progbits
	.align	128
        .global         _Z9alignmentPfP7resultsS_
        .type           _Z9alignmentPfP7resultsS_,@function
        .size           _Z9alignmentPfP7resultsS_,(.L_x_27 - _Z9alignmentPfP7resultsS_)
        .other          _Z9alignmentPfP7resultsS_,@"STO_CUDA_ENTRY STV_DEFAULT"
_Z9alignmentPfP7resultsS_:
.text._Z9alignmentPfP7resultsS_:
[----:B------:R-:W-:Y:S01]  /*0000*/  LDC R1, c[0x0][0x37c] ;  /* 0x0000df00ff017b82 */ /* 0x000fe20000000800 */
[----:B------:R-:W0:Y:S07]  /*0010*/  S2R R0, SR_TID.X ;  /* 0x0000000000007919 */ /* 0x000e2e0000002100 */
[----:B------:R-:W1:Y:S01]  /*0020*/  LDC.64 R4, c[0x0][0x380] ;  /* 0x0000e000ff047b82 */ /* 0x000e620000000a00 */
[----:B------:R-:W2:Y:S01]  /*0030*/  LDCU.64 UR4, c[0x0][0x358] ;  /* 0x00006b00ff0477ac */ /* 0x000ea20008000a00 */
[----:B------:R-:W0:Y:S06]  /*0040*/  S2R R7, SR_CTAID.X ;  /* 0x0000000000077919 */ /* 0x000e2c0000002500 */
[----:B------:R-:W2:Y:S02]  /*0050*/  LDC.64 R2, c[0x0][0x388] ;  /* 0x0000e200ff027b82 */ /* 0x000ea40000000a00 */
[----:B--2---:R-:W2:Y:S01]  /*0060*/  LDG.E R13, desc[UR4][R2.64+0x14] ;  /* 0x00001404020d7981 */ /* 0x004ea2000c1e1900 */
[----:B0-----:R-:W-:-:S03]  /*0070*/  LEA R0, R7, R0, 0x5 ;  /* 0x0000000007007211 */ /* 0x001fc600078e28ff */
[----:B------:R-:W3:Y:S02]  /*0080*/  LDG.E R11, desc[UR4][R2.64+0x10] ;  /* 0x00001004020b7981 */ /* 0x000ee4000c1e1900 */
[----:B------:R-:W0:Y:S01]  /*0090*/  LDC.64 R6, c[0x0][0x390] ;  /* 0x0000e400ff067b82 */ /* 0x000e220000000a00 */
[----:B------:R-:W-:Y:S01]  /*00a0*/  LEA R9, R0, R0, 0x1 ;  /* 0x0000000000097211 */ /* 0x000fe200078e08ff */
[----:B------:R-:W4:Y:S04]  /*00b0*/  LDG.E R12, desc[UR4][R2.64+0x18] ;  /* 0x00001804020c7981 */ /* 0x000f28000c1e1900 */
[C---:B-1----:R-:W-:Y:S01]  /*00c0*/  IMAD.WIDE R4, R9.reuse, 0x4, R4 ;  /* 0x0000000409047825 */ /* 0x042fe200078e0204 */
[----:B------:R-:W5:Y:S04]  /*00d0*/  LDG.E R0, desc[UR4][R2.64] ;  /* 0x0000000402007981 */ /* 0x000f68000c1e1900 */
[----:B------:R-:W2:Y:S04]  /*00e0*/  LDG.E R10, desc[UR4][R4.64+0x4] ;  /* 0x00000404040a7981 */ /* 0x000ea8000c1e1900 */
[----:B------:R-:W3:Y:S04]  /*00f0*/  LDG.E R8, desc[UR4][R4.64] ;  /* 0x0000000404087981 */ /* 0x000ee8000c1e1900 */
[----:B------:R-:W4:Y:S04]  /*0100*/  LDG.E R15, desc[UR4][R4.64+0x8] ;  /* 0x00000804040f7981 */ /* 0x000f28000c1e1900 */
[----:B------:R-:W5:Y:S01]  /*0110*/  LDG.E R17, desc[UR4][R2.64+0x4] ;  /* 0x0000040402117981 */ /* 0x000f62000c1e1900 */
[----:B0-----:R-:W-:-:S04]  /*0120*/  IMAD.WIDE R6, R9, 0x4, R6 ;  /* 0x0000000409067825 */ /* 0x001fc800078e0206 */
[----:B--2---:R-:W-:-:S04]  /*0130*/  FMUL R13, R10, R13 ;  /* 0x0000000d0a0d7220 */ /* 0x004fc80000400000 */
[----:B---3--:R-:W-:-:S04]  /*0140*/  FFMA R8, R8, R11, R13 ;  /* 0x0000000b08087223 */ /* 0x008fc8000000000d */
[----:B----4-:R-:W-:-:S04]  /*0150*/  FFMA R15, R15, R12, R8 ;  /* 0x0000000c0f0f7223 */ /* 0x010fc80000000008 */
[----:B-----5:R-:W-:-:S05]  /*0160*/  FFMA R15, R0, R15, R17 ;  /* 0x0000000f000f7223 */ /* 0x020fca0000000011 */
[----:B------:R0:W-:Y:S04]  /*0170*/  STG.E desc[UR4][R6.64], R15 ;  /* 0x0000000f06007986 */ /* 0x0001e8000c101904 */
[----:B------:R-:W2:Y:S04]  /*0180*/  LDG.E R10, desc[UR4][R4.64+0x4] ;  /* 0x00000404040a7981 */ /* 0x000ea8000c1e1900 */
[----:B------:R-:W2:Y:S04]  /*0190*/  LDG.E R11, desc[UR4][R2.64+0x20] ;  /* 0x00002004020b7981 */ /* 0x000ea8000c1e1900 */
[----:B------:R-:W3:Y:S04]  /*01a0*/  LDG.E R8, desc[UR4][R4.64] ;  /* 0x0000000404087981 */ /* 0x000ee8000c1e1900 */
[----:B------:R-:W3:Y:S04]  /*01b0*/  LDG.E R9, desc[UR4][R2.64+0x1c] ;  /* 0x00001c0402097981 */ /* 0x000ee8000c1e1900 */
[----:B------:R-:W4:Y:S04]  /*01c0*/  LDG.E R13, desc[UR4][R4.64+0x8] ;  /* 0x00000804040d7981 */ /* 0x000f28000c1e1900 */
[----:B------:R-:W4:Y:S04]  /*01d0*/  LDG.E R12, desc[UR4][R2.64+0x24] ;  /* 0x00002404020c7981 */ /* 0x000f28000c1e1900 */
[----:B------:R-:W5:Y:S04]  /*01e0*/  LDG.E R0, desc[UR4][R2.64] ;  /* 0x0000000402007981 */ /* 0x000f68000c1e1900 */
[----:B------:R-:W5:Y:S01]  /*01f0*/  LDG.E R17, desc[UR4][R2.64+0x8] ;  /* 0x0000080402117981 */ /* 0x000f62000c1e1900 */
[----:B--2---:R-:W-:-:S04]  /*0200*/  FMUL R11, R10, R11 ;  /* 0x0000000b0a0b7220 */ /* 0x004fc80000400000 */
[----:B---3--:R-:W-:-:S04]  /*0210*/  FFMA R8, R8, R9, R11 ;  /* 0x0000000908087223 */ /* 0x008fc8000000000b */
[----:B----4-:R-:W-:-:S04]  /*0220*/  FFMA R13, R13, R12, R8 ;  /* 0x0000000c0d0d7223 */ /* 0x010fc80000000008 */
[----:B-----5:R-:W-:-:S05]  /*0230*/  FFMA R13, R0, R13, R17 ;  /* 0x0000000d000d7223 */ /* 0x020fca0000000011 */
[----:B------:R-:W-:Y:S04]  /*0240*/  STG.E desc[UR4][R6.64+0x4], R13 ;  /* 0x0000040d06007986 */ /* 0x000fe8000c101904 */
[----:B------:R-:W2:Y:S04]  /*0250*/  LDG.E R10, desc[UR4][R4.64+0x4] ;  /* 0x00000404040a7981 */ /* 0x000ea8000c1e1900 */
[----:B------:R-:W2:Y:S04]  /*0260*/  LDG.E R11, desc[UR4][R2.64+0x2c] ;  /* 0x00002c04020b7981 */ /* 0x000ea8000c1e1900 */
[----:B------:R-:W3:Y:S04]  /*0270*/  LDG.E R8, desc[UR4][R4.64] ;  /* 0x0000000404087981 */ /* 0x000ee8000c1e1900 */
[----:B------:R-:W3:Y:S04]  /*0280*/  LDG.E R9, desc[UR4][R2.64+0x28] ;  /* 0x0000280402097981 */ /* 0x000ee8000c1e1900 */
[----:B0-----:R-:W4:Y:S04]  /*0290*/  LDG.E R15, desc[UR4][R4.64+0x8] ;  /* 0x00000804040f7981 */ /* 0x001f28000c1e1900 */
[----:B------:R-:W4:Y:S04]  /*02a0*/  LDG.E R12, desc[UR4][R2.64+0x30] ;  /* 0x00003004020c7981 */ /* 0x000f28000c1e1900 */
[----:B------:R-:W5:Y:S04]  /*02b0*/  LDG.E R0, desc[UR4][R2.64] ;  /* 0x0000000402007981 */ /* 0x000f68000c1e1900 */
[----:B------:R-:W5:Y:S01]  /*02c0*/  LDG.E R17, desc[UR4][R2.64+0xc] ;  /* 0x00000c0402117981 */ /* 0x000f62000c1e1900 */
[----:B--2---:R-:W-:-:S04]  /*02d0*/  FMUL R11, R10, R11 ;  /* 0x0000000b0a0b7220 */ /* 0x004fc80000400000 */
[----:B---3--:R-:W-:-:S04]  /*02e0*/  FFMA R8, R8, R9, R11 ;  /* 0x0000000908087223 */ /* 0x008fc8000000000b */
[----:B----4-:R-:W-:-:S04]  /*02f0*/  FFMA R15, R15, R12, R8 ;  /* 0x0000000c0f0f7223 */ /* 0x010fc80000000008 */
[----:B-----5:R-:W-:-:S05]  /*0300*/  FFMA R15, R0, R15, R17 ;  /* 0x0000000f000f7223 */ /* 0x020fca0000000011 */
[----:B------:R-:W-:Y:S01]  /*0310*/  STG.E desc[UR4][R6.64+0x8], R15 ;  /* 0x0000080f06007986 */ /* 0x000fe2000c101904 */
[----:B------:R-:W-:Y:S05]  /*0320*/  EXIT ;  /* 0x000000000000794d */ /* 0x000fea0003800000 */
.L_x_0:
[----:B------:R-:W-:-:S00]  /*0330*/  BRA `(.L_x_0) ;  /* 0xfffffffc00fc7947 */ /* 0x000fc0000383ffff */
[----:B------:R-:W-:-:S00]  /*0340*/  NOP ;  /* 0x0000000000007918 */ /* 0x000fc00000000000 */
        /* <DEDUP_REMOVED lines=11> */
.L_x_27:


//--------------------- .text._Z12countThreadsPiS_ --------------------------
	.section	.text._Z12countThreadsPiS_,"ax",@progbits
	.align	128
        .global         _Z12countThreadsPiS_
        .type           _Z12countThreadsPiS_,@function
        .size           _Z12countThreadsPiS_,(.L_x_28 - _Z12countThreadsPiS_)
        .other          _Z12countThreadsPiS_,@"STO_CUDA_ENTRY STV_DEFAULT"
_Z12countThreadsPiS_:
.text._Z12countThreadsPiS_:
[----:B------:R-:W-:Y:S08]  /*0000*/  LDC R1, c[0x0][0x37c] ;  /* 0x0000df00ff017b82 */ /* 0x000ff00000000800 */
[----:B------:R-:W0:Y:S01]  /*0010*/  LDC.64 R2, c[0x0][0x380] ;  /* 0x0000e000ff027b82 */ /* 0x000e220000000a00 */
[----:B------:R-:W0:Y:S02]  /*0020*/  LDCU.64 UR6, c[0x0][0x358] ;  /* 0x00006b00ff0677ac */ /* 0x000e240008000a00 */
[----:B0-----:R-:W2:Y:S01]  /*0030*/  LDG.E R2, desc[UR6][R2.64] ;  /* 0x0000000602027981 */ /* 0x001ea2000c1e1900 */
[----:B------:R-:W-:-:S02]  /*0040*/  VOTEU.ANY UR4, UPT, PT ;  /* 0x0000000000047886 */ /* 0x000fc400038e0100 */
[----:B------:R-:W-:Y:S01]  /*0050*/  UFLO.U32 UR4, UR4 ;  /* 0x00000004000472bd */ /* 0x000fe200080e0000 */
[----:B------:R-:W2:Y:S01]  /*0060*/  S2R R5, SR_TID.X ;  /* 0x0000000000057919 */ /* 0x000ea20000002100 */
[----:B------:R-:W0:Y:S04]  /*0070*/  S2R R6, SR_LANEID ;  /* 0x0000000000067919 */ /* 0x000e280000000000 */
[----:B0-----:R-:W-:Y:S01]  /*0080*/  ISETP.EQ.U32.AND P0, PT, R6, UR4, PT ;  /* 0x0000000406007c0c */ /* 0x001fe2000bf02070 */
[----:B--2---:R-:W-:Y:S02]  /*0090*/  IMAD.IADD R0, R2, 0x1, -R5 ;  /* 0x0000000102007824 */ /* 0x004fe400078e0a05 */
[----:B------:R-:W0:Y:S08]  /*00a0*/  LDC.64 R4, c[0x0][0x388] ;  /* 0x0000e200ff047b82 */ /* 0x000e300000000a00 */
[----:B------:R-:W1:Y:S02]  /*00b0*/  REDUX.SUM UR5, R0 ;  /* 0x00000000000573c4 */ /* 0x000e64000000c000 */
[----:B-1----:R-:W-:-:S05]  /*00c0*/  MOV R7, UR5 ;  /* 0x0000000500077c02 */ /* 0x002fca0008000f00 */
[----:B0-----:R-:W-:Y:S01]  /*00d0*/  @P0 REDG.E.ADD.STRONG.GPU desc[UR6][R4.64], R7 ;  /* 0x000000070400098e */ /* 0x001fe2000c12e106 */
[----:B------:R-:W-:Y:S05]  /*00e0*/  EXIT ;  /* 0x000000000000794d */ /* 0x000fea0003800000 */
.L_x_1:
        /* <DEDUP_REMOVED lines=9> */
.L_x_28:


//--------------------- .text._Z22symmetricFactorizationPfS_ii --------------------------
	.section	.text._Z22symmetricFactorizationPfS_ii,"ax",@progbits
	.align	128
        .global         _Z22symmetricFactorizationPfS_ii
        .type           _Z22symmetricFactorizationPfS_ii,@function
        .size           _Z22symmetricFactorizationPfS_ii,(.L_x_29 - _Z22symmetricFactorizationPfS_ii)
        .other          _Z22symmetricFactorizationPfS_ii,@"STO_CUDA_ENTRY STV_DEFAULT"
_Z22symmetricFactorizationPfS_ii:
.text._Z22symmetricFactorizationPfS_ii:
[----:B------:R-:W0:Y:S08]  /*0000*/  LDC R1, c[0x0][0x37c] ;  /* 0x0000df00ff017b82 */ /* 0x000e300000000800 */
[----:B------:R-:W1:Y:S01]  /*0010*/  LDC R3, c[0x0][0x390] ;  /* 0x0000e400ff037b82 */ /* 0x000e620000000800 */
[----:B------:R-:W2:Y:S01]  /*0020*/  S2R R18, SR_TID.X ;  /* 0x0000000000127919 */ /* 0x000ea20000002100 */
[----:B------:R-:W3:Y:S01]  /*0030*/  LDCU.64 UR36, c[0x0][0x358] ;  /* 0x00006b00ff2477ac */ /* 0x000ee20008000a00 */
[----:B0-----:R-:W-:Y:S01]  /*0040*/  IADD3 R1, PT, PT, R1, -0x10, RZ ;  /* 0xfffffff001017810 */ /* 0x001fe20007ffe0ff */
[----:B------:R-:W0:Y:S04]  /*0050*/  LDCU UR4, c[0x0][0x2f8] ;  /* 0x00005f00ff0477ac */ /* 0x000e280008000800 */
[----:B------:R-:W4:Y:S01]  /*0060*/  LDC.64 R32, c[0x0][0x388] ;  /* 0x0000e200ff207b82 */ /* 0x000f220000000a00 */
[----:B------:R-:W5:Y:S01]  /*0070*/  LDCU UR5, c[0x0][0x2fc] ;  /* 0x00005f80ff0577ac */ /* 0x000f620008000800 */
[----:B------:R-:W0:Y:S01]  /*0080*/  LDCU UR38, c[0x0][0x390] ;  /* 0x00007200ff2677ac */ /* 0x000e220008000800 */
[----:B-1----:R-:W-:-:S05]  /*0090*/  VIADD R9, R3, 0x1 ;  /* 0x0000000103097836 */ /* 0x002fca0000000000 */
[-C--:B------:R-:W-:Y:S02]  /*00a0*/  IABS R2, R9.reuse ;  /* 0x0000000900027213 */ /* 0x080fe40000000000 */
[----:B------:R-:W-:Y:S02]  /*00b0*/  IABS R8, R9 ;  /* 0x0000000900087213 */ /* 0x000fe40000000000 */
[----:B------:R-:W1:Y:S01]  /*00c0*/  I2F.RP R0, R2 ;  /* 0x0000000200007306 */ /* 0x000e620000209400 */
[----:B--2---:R-:W-:Y:S01]  /*00d0*/  IABS R6, R18 ;  /* 0x0000001200067213 */ /* 0x004fe20000000000 */
[----:B----4-:R-:W-:-:S05]  /*00e0*/  IMAD.WIDE.U32 R32, R18, 0x4, R32 ;  /* 0x0000000412207825 */ /* 0x010fca00078e0020 */
[----:B---3--:R2:W-:Y:S01]  /*00f0*/  STG.E desc[UR36][R32.64], RZ ;  /* 0x000000ff20007986 */ /* 0x0085e2000c101924 */
[----:B-1----:R-:W1:Y:S02]  /*0100*/  MUFU.RCP R0, R0 ;  /* 0x0000000000007308 */ /* 0x002e640000001000 */
[----:B-1----:R-:W-:Y:S01]  /*0110*/  IADD3 R4, PT, PT, R0, 0xffffffe, RZ ;  /* 0x0ffffffe00047810 */ /* 0x002fe20007ffe0ff */
[----:B------:R-:W-:-:S05]  /*0120*/  IMAD.MOV R0, RZ, RZ, -R8 ;  /* 0x000000ffff007224 */ /* 0x000fca00078e0a08 */
[----:B------:R1:W3:Y:S02]  /*0130*/  F2I.FTZ.U32.TRUNC.NTZ R5, R4 ;  /* 0x0000000400057305 */ /* 0x0002e4000021f000 */
[----:B-1----:R-:W-:Y:S02]  /*0140*/  HFMA2 R4, -RZ, RZ, 0, 0 ;  /* 0x00000000ff047431 */ /* 0x002fe400000001ff */
[----:B---3--:R-:W-:-:S04]  /*0150*/  IMAD.MOV R7, RZ, RZ, -R5 ;  /* 0x000000ffff077224 */ /* 0x008fc800078e0a05 */
[----:B------:R-:W-:-:S04]  /*0160*/  IMAD R7, R7, R2, RZ ;  /* 0x0000000207077224 */ /* 0x000fc800078e02ff */
[----:B------:R-:W-:-:S06]  /*0170*/  IMAD.HI.U32 R5, R5, R7, R4 ;  /* 0x0000000705057227 */ /* 0x000fcc00078e0004 */
[----:B------:R-:W-:-:S04]  /*0180*/  IMAD.HI.U32 R5, R5, R6, RZ ;  /* 0x0000000605057227 */ /* 0x000fc800078e00ff */
[----:B------:R-:W-:-:S05]  /*0190*/  IMAD R5, R5, R0, R6 ;  /* 0x0000000005057224 */ /* 0x000fca00078e0206 */
[----:B------:R-:W-:-:S13]  /*01a0*/  ISETP.GT.U32.AND P0, PT, R2, R5, PT ;  /* 0x000000050200720c */ /* 0x000fda0003f04070 */
[----:B------:R-:W-:Y:S02]  /*01b0*/  @!P0 IADD3 R5, PT, PT, R5, -R2, RZ ;  /* 0x8000000205058210 */ /* 0x000fe40007ffe0ff */
[----:B------:R-:W-:Y:S02]  /*01c0*/  ISETP.GE.AND P0, PT, R18, RZ, PT ;  /* 0x000000ff1200720c */ /* 0x000fe40003f06270 */
[----:B------:R-:W-:-:S13]  /*01d0*/  ISETP.GT.U32.AND P1, PT, R2, R5, PT ;  /* 0x000000050200720c */ /* 0x000fda0003f24070 */
[----:B------:R-:W-:Y:S01]  /*01e0*/  @!P1 IMAD.IADD R5, R5, 0x1, -R2 ;  /* 0x0000000105059824 */ /* 0x000fe200078e0a02 */
[----:B------:R-:W-:Y:S02]  /*01f0*/  ISETP.NE.AND P1, PT, R9, RZ, PT ;  /* 0x000000ff0900720c */ /* 0x000fe40003f25270 */
[----:B0-----:R-:W-:Y:S02]  /*0200*/  IADD3 R2, P2, PT, R1, UR4, RZ ;  /* 0x0000000401027c10 */ /* 0x001fe4000ff5e0ff */
[----:B------:R-:W-:-:S03]  /*0210*/  @!P0 IADD3 R5, PT, PT, -R5, RZ, RZ ;  /* 0x000000ff05058210 */ /* 0x000fc60007ffe1ff */
[----:B-----5:R-:W-:-:S06]  /*0220*/  IMAD.X R22, RZ, RZ, UR5, P2 ;  /* 0x00000005ff167e24 */ /* 0x020fcc00090e06ff */
[----:B------:R-:W-:-:S04]  /*0230*/  @!P1 LOP3.LUT R5, RZ, R9, RZ, 0x33, !PT ;  /* 0x00000009ff059212 */ /* 0x000fc800078e33ff */
[----:B------:R-:W-:-:S13]  /*0240*/  ISETP.NE.AND P1, PT, R5, RZ, PT ;  /* 0x000000ff0500720c */ /* 0x000fda0003f25270 */
[----:B--2---:R-:W-:Y:S05]  /*0250*/  @!P1 BRA `(.L_x_2) ;  /* 0x0000001400d09947 */ /* 0x004fea0003800000 */
[----:B------:R-:W-:-:S13]  /*0260*/  ISETP.GE.AND P0, PT, R3, 0x1, PT ;  /* 0x000000010300780c */ /* 0x000fda0003f06270 */
[----:B------:R-:W-:Y:S05]  /*0270*/  @!P0 EXIT ;  /* 0x000000000000894d */ /* 0x000fea0003800000 */
[----:B------:R-:W0:Y:S01]  /*0280*/  I2F.U32.RP R0, R3 ;  /* 0x0000000300007306 */ /* 0x000e220000209000 */
[C---:B------:R-:W-:Y:S01]  /*0290*/  ISETP.NE.U32.AND P2, PT, R3.reuse, RZ, PT ;  /* 0x000000ff0300720c */ /* 0x040fe20003f45070 */
[----:B------:R-:W-:Y:S01]  /*02a0*/  IMAD.MOV.U32 R26, RZ, RZ, RZ ;  /* 0x000000ffff1a7224 */ /* 0x000fe200078e00ff */
[----:B------:R-:W-:-:S05]  /*02b0*/  LOP3.LUT R25, R3, 0x7, RZ, 0xc0, !PT ;  /* 0x0000000703197812 */ /* 0x000fca00078ec0ff */
[----:B0-----:R-:W0:Y:S02]  /*02c0*/  MUFU.RCP R0, R0 ;  /* 0x0000000000007308 */ /* 0x001e240000001000 */
[----:B0-----:R-:W-:Y:S01]  /*02d0*/  IADD3 R4, PT, PT, R0, 0xffffffe, RZ ;  /* 0x0ffffffe00047810 */ /* 0x001fe20007ffe0ff */
[----:B------:R-:W-:-:S05]  /*02e0*/  VIADD R0, R3, 0xffffffff ;  /* 0xffffffff03007836 */ /* 0x000fca0000000000 */
[----:B------:R0:W1:Y:S02]  /*02f0*/  F2I.FTZ.U32.TRUNC.NTZ R5, R4 ;  /* 0x0000000400057305 */ /* 0x000064000021f000 */
[----:B0-----:R-:W-:Y:S01]  /*0300*/  MOV R4, RZ ;  /* 0x000000ff00047202 */ /* 0x001fe20000000f00 */
[----:B-1----:R-:W-:-:S04]  /*0310*/  IMAD.MOV R6, RZ, RZ, -R5 ;  /* 0x000000ffff067224 */ /* 0x002fc800078e0a05 */
[----:B------:R-:W-:-:S04]  /*0320*/  IMAD R7, R6, R3, RZ ;  /* 0x0000000306077224 */ /* 0x000fc800078e02ff */
[----:B------:R-:W-:-:S06]  /*0330*/  IMAD.HI.U32 R5, R5, R7, R4 ;  /* 0x0000000705057227 */ /* 0x000fcc00078e0004 */
[----:B------:R-:W-:-:S04]  /*0340*/  IMAD.HI.U32 R31, R5, R18, RZ ;  /* 0x00000012051f7227 */ /* 0x000fc800078e00ff */
[----:B------:R-:W-:-:S04]  /*0350*/  IMAD.MOV R6, RZ, RZ, -R31 ;  /* 0x000000ffff067224 */ /* 0x000fc800078e0a1f */
[----:B------:R-:W-:-:S05]  /*0360*/  IMAD R6, R3, R6, R18 ;  /* 0x0000000603067224 */ /* 0x000fca00078e0212 */
[----:B------:R-:W-:-:S13]  /*0370*/  ISETP.GE.U32.AND P0, PT, R6, R3, PT ;  /* 0x000000030600720c */ /* 0x000fda0003f06070 */
[-C--:B------:R-:W-:Y:S01]  /*0380*/  @P0 IADD3 R6, PT, PT, R6, -R3.reuse, RZ ;  /* 0x8000000306060210 */ /* 0x080fe20007ffe0ff */
[----:B------:R-:W-:Y:S01]  /*0390*/  @P0 VIADD R31, R31, 0x1 ;  /* 0x000000011f1f0836 */ /* 0x000fe20000000000 */
[----:B------:R-:W-:Y:S02]  /*03a0*/  ISETP.GE.U32.AND P0, PT, R0, 0x7, PT ;  /* 0x000000070000780c */ /* 0x000fe40003f06070 */
[----:B------:R-:W-:-:S13]  /*03b0*/  ISETP.GE.U32.AND P1, PT, R6, R3, PT ;  /* 0x000000030600720c */ /* 0x000fda0003f26070 */
[----:B------:R-:W-:Y:S02]  /*03c0*/  @P1 IADD3 R31, PT, PT, R31, 0x1, RZ ;  /* 0x000000011f1f1810 */ /* 0x000fe40007ffe0ff */
[----:B------:R-:W-:-:S04]  /*03d0*/  @!P2 LOP3.LUT R31, RZ, R3, RZ, 0x33, !PT ;  /* 0x00000003ff1fa212 */ /* 0x000fc800078e33ff */
[----:B------:R-:W-:-:S05]  /*03e0*/  IADD3 R29, PT, PT, -R31, RZ, RZ ;  /* 0x000000ff1f1d7210 */ /* 0x000fca0007ffe1ff */
[----:B------:R-:W-:Y:S01]  /*03f0*/  IMAD R29, R3, R29, R18 ;  /* 0x0000001d031d7224 */ /* 0x000fe200078e0212 */
[----:B------:R-:W-:Y:S06]  /*0400*/  @!P0 BRA `(.L_x_3) ;  /* 0x0000000800d08947 */ /* 0x000fec0003800000 */
[----:B------:R-:W-:Y:S01]  /*0410*/  LOP3.LUT R26, R3, 0x7ffffff8, RZ, 0xc0, !PT ;  /* 0x7ffffff8031a7812 */ /* 0x000fe200078ec0ff */
[----:B------:R-:W-:Y:S01]  /*0420*/  HFMA2 R27, -RZ, RZ, 0, 0 ;  /* 0x00000000ff1b7431 */ /* 0x000fe200000001ff */
[----:B------:R-:W-:Y:S03]  /*0430*/  BSSY.RECONVERGENT B6, `(.L_x_3) ;  /* 0x00000b1000067945 */ /* 0x000fe60003800200 */
[----:B------:R-:W-:-:S07]  /*0440*/  IMAD.MOV R28, RZ, RZ, -R26 ;  /* 0x000000ffff1c7224 */ /* 0x000fce00078e0a1a */
.L_x_12:
[----:B0-----:R-:W0:Y:S01]  /*0450*/  LDCU UR4, c[0x0][0x2f8] ;  /* 0x00005f00ff0477ac */ /* 0x001e220008000800 */
[C---:B------:R-:W-:Y:S01]  /*0460*/  IMAD R19, R27.reuse, UR38, R31 ;  /* 0x000000261b137c24 */ /* 0x040fe2000f8e021f */
[----:B------:R-:W-:Y:S01]  /*0470*/  MOV R23, 0x10 ;  /* 0x0000001000177802 */ /* 0x000fe20000000f00 */
[----:B------:R-:W-:Y:S01]  /*0480*/  IMAD R35, R27, UR38, R29 ;  /* 0x000000261b237c24 */ /* 0x000fe2000f8e021d */
[----:B------:R-:W-:Y:S01]  /*0490*/  MOV R7, R22 ;  /* 0x0000001600077202 */ /* 0x000fe20000000f00 */
[----:B------:R-:W-:Y:S01]  /*04a0*/  IMAD.MOV.U32 R6, RZ, RZ, R2 ;  /* 0x000000ffff067224 */ /* 0x000fe200078e0002 */
[----:B------:R1:W2:Y:S01]  /*04b0*/  LDC.64 R8, c[0x4][R23] ;  /* 0x0100000017087b82 */ /* 0x0002a20000000a00 */
[----:B0-----:R-:W-:Y:S01]  /*04c0*/  IADD3 R24, PT, PT, R2, -UR4, RZ ;  /* 0x8000000402187c10 */ /* 0x001fe2000fffe0ff */
[----:B------:R-:W0:Y:S04]  /*04d0*/  LDCU.64 UR4, c[0x4][0x8] ;  /* 0x01000100ff0477ac */ /* 0x000e280008000a00 */
[----:B------:R1:W-:Y:S04]  /*04e0*/  STL.64 [R24], R18 ;  /* 0x0000001218007387 */ /* 0x0003e80000100a00 */
[----:B------:R1:W-:Y:S01]  /*04f0*/  STL [R24+0x8], R35 ;  /* 0x0000082318007387 */ /* 0x0003e20000100800 */
[----:B0-----:R-:W-:Y:S01]  /*0500*/  IMAD.U32 R4, RZ, RZ, UR4 ;  /* 0x00000004ff047e24 */ /* 0x001fe2000f8e00ff */
[----:B-1----:R-:W-:-:S07]  /*0510*/  MOV R5, UR5 ;  /* 0x0000000500057c02 */ /* 0x002fce0008000f00 */
[----:B------:R-:W-:-:S07]  /*0520*/  LEPC R20, `(.L_x_4) ;  /* 0x000000001014794e */ /* 0x000fce0000000000 */
[----:B--2---:R-:W-:Y:S05]  /*0530*/  CALL.ABS.NOINC R8 ;  /* 0x0000000008007343 */ /* 0x004fea0003c00000 */
.L_x_4:
[----:B------:R-:W0:Y:S01]  /*0540*/  LDC.64 R6, c[0x0][0x380] ;  /* 0x0000e000ff067b82 */ /* 0x000e220000000a00 */
[----:B------:R-:W2:Y:S01]  /*0550*/  LDG.E R0, desc[UR36][R32.64] ;  /* 0x0000002420007981 */ /* 0x000ea2000c1e1900 */
[----:B------:R-:W-:Y:S01]  /*0560*/  VIADD R17, R19, UR38 ;  /* 0x0000002613117c36 */ /* 0x000fe20008000000 */
[----:B------:R-:W-:Y:S01]  /*0570*/  MOV R16, R18 ;  /* 0x0000001200107202 */ /* 0x000fe20000000f00 */
[----:B------:R-:W1:Y:S01]  /*0580*/  LDCU.64 UR4, c[0x4][0x8] ;  /* 0x01000100ff0477ac */ /* 0x000e620008000a00 */
[----:B0-----:R-:W-:-:S04]  /*0590*/  IMAD.WIDE.U32 R4, R35, 0x4, R6 ;  /* 0x0000000423047825 */ /* 0x001fc800078e0006 */
[----:B------:R-:W-:Y:S01]  /*05a0*/  IMAD.WIDE.U32 R6, R19, 0x4, R6 ;  /* 0x0000000413067825 */ /* 0x000fe200078e0006 */
[----:B------:R1:W2:Y:S05]  /*05b0*/  LDG.E R3, desc[UR36][R4.64] ;  /* 0x0000002404037981 */ /* 0x0002aa000c1e1900 */
[----:B------:R0:W2:Y:S01]  /*05c0*/  LDG.E R6, desc[UR36][R6.64] ;  /* 0x0000002406067981 */ /* 0x0000a2000c1e1900 */
[----:B------:R-:W-:Y:S01]  /*05d0*/  VIADD R35, R35, UR38 ;  /* 0x0000002623237c36 */ /* 0x000fe20008000000 */
[----:B------:R3:W4:Y:S02]  /*05e0*/  LDC.64 R8, c[0x4][R23] ;  /* 0x0100000017087b82 */ /* 0x0007240000000a00 */
[----:B------:R3:W-:Y:S04]  /*05f0*/  STL.64 [R24], R16 ;  /* 0x0000001018007387 */ /* 0x0007e80000100a00 */
[----:B------:R3:W-:Y:S01]  /*0600*/  STL [R24+0x8], R35 ;  /* 0x0000082318007387 */ /* 0x0007e20000100800 */
[----:B-1----:R-:W-:Y:S01]  /*0610*/  MOV R4, UR4 ;  /* 0x0000000400047c02 */ /* 0x002fe20008000f00 */
[----:B------:R-:W-:-:S02]  /*0620*/  IMAD.U32 R5, RZ, RZ, UR5 ;  /* 0x00000005ff057e24 */ /* 0x000fc4000f8e00ff */
[----:B0-----:R-:W-:Y:S02]  /*0630*/  IMAD.MOV.U32 R7, RZ, RZ, R22 ;  /* 0x000000ffff077224 */ /* 0x001fe400078e0016 */
[----:B--2---:R-:W-:-:S05]  /*0640*/  FFMA R3, R3, R6, R0 ;  /* 0x0000000603037223 */ /* 0x004fca0000000000 */
[----:B------:R3:W-:Y:S01]  /*0650*/  STG.E desc[UR36][R32.64], R3 ;  /* 0x0000000320007986 */ /* 0x0007e2000c101924 */
[----:B----4-:R-:W-:-:S07]  /*0660*/  MOV R6, R2 ;  /* 0x0000000200067202 */ /* 0x010fce0000000f00 */
[----:B------:R-:W-:-:S07]  /*0670*/  LEPC R20, `(.L_x_5) ;  /* 0x000000001014794e */ /* 0x000fce0000000000 */
[----:B---3--:R-:W-:Y:S05]  /*0680*/  CALL.ABS.NOINC R8 ;  /* 0x0000000008007343 */ /* 0x008fea0003c00000 */
.L_x_5:
[----:B------:R-:W0:Y:S01]  /*0690*/  LDC.64 R6, c[0x0][0x380] ;  /* 0x0000e000ff067b82 */ /* 0x000e220000000a00 */
[----:B------:R-:W2:Y:S01]  /*06a0*/  LDG.E R0, desc[UR36][R32.64] ;  /* 0x0000002420007981 */ /* 0x000ea2000c1e1900 */
[----:B------:R-:W1:Y:S06]  /*06b0*/  LDCU.64 UR4, c[0x4][0x8] ;  /* 0x01000100ff0477ac */ /* 0x000e6c0008000a00 */
[----:B------:R-:W3:Y:S01]  /*06c0*/  LDC R16, c[0x0][0x390] ;  /* 0x0000e400ff107b82 */ /* 0x000ee20000000800 */
[----:B0-----:R-:W-:-:S04]  /*06d0*/  IMAD.WIDE.U32 R4, R35, 0x4, R6 ;  /* 0x0000000423047825 */ /* 0x001fc800078e0006 */
[----:B------:R-:W-:Y:S01]  /*06e0*/  IMAD.WIDE.U32 R6, R17, 0x4, R6 ;  /* 0x0000000411067825 */ /* 0x000fe200078e0006 */
[----:B------:R1:W2:Y:S05]  /*06f0*/  LDG.E R3, desc[UR36][R4.64] ;  /* 0x0000002404037981 */ /* 0x0002aa000c1e1900 */
[----:B------:R0:W2:Y:S01]  /*0700*/  LDG.E R6, desc[UR36][R6.64] ;  /* 0x0000002406067981 */ /* 0x0000a2000c1e1900 */
[----:B---3--:R-:W-:Y:S01]  /*0710*/  LEA R19, R16, R19, 0x1 ;  /* 0x0000001310137211 */ /* 0x008fe200078e08ff */
[----:B------:R-:W-:Y:S01]  /*0720*/  IMAD.IADD R35, R35, 0x1, R16 ;  /* 0x0000000123237824 */ /* 0x000fe200078e0210 */
[----:B------:R3:W4:Y:S03]  /*0730*/  LDC.64 R8, c[0x4][R23] ;  /* 0x0100000017087b82 */ /* 0x0007260000000a00 */
[----:B------:R3:W-:Y:S04]  /*0740*/  STL.64 [R24], R18 ;  /* 0x0000001218007387 */ /* 0x0007e80000100a00 */
[----:B------:R3:W-:Y:S01]  /*0750*/  STL [R24+0x8], R35 ;  /* 0x0000082318007387 */ /* 0x0007e20000100800 */
[----:B------:R-:W-:Y:S01]  /*0760*/  IADD3 R16, PT, PT, R17, R16, RZ ;  /* 0x0000001011107210 */ /* 0x000fe20007ffe0ff */
[----:B-1----:R-:W-:Y:S01]  /*0770*/  IMAD.U32 R4, RZ, RZ, UR4 ;  /* 0x00000004ff047e24 */ /* 0x002fe2000f8e00ff */
[----:B------:R-:W-:-:S02]  /*0780*/  MOV R5, UR5 ;  /* 0x0000000500057c02 */ /* 0x000fc40008000f00 */
[----:B0-----:R-:W-:Y:S01]  /*0790*/  MOV R7, R22 ;  /* 0x0000001600077202 */ /* 0x001fe20000000f00 */
[----:B--2---:R-:W-:-:S05]  /*07a0*/  FFMA R3, R3, R6, R0 ;  /* 0x0000000603037223 */ /* 0x004fca0000000000 */
[----:B------:R3:W-:Y:S01]  /*07b0*/  STG.E desc[UR36][R32.64], R3 ;  /* 0x0000000320007986 */ /* 0x0007e2000c101924 */
[----:B----4-:R-:W-:-:S07]  /*07c0*/  IMAD.MOV.U32 R6, RZ, RZ, R2 ;  /* 0x000000ffff067224 */ /* 0x010fce00078e0002 */
[----:B------:R-:W-:-:S07]  /*07d0*/  LEPC R20, `(.L_x_6) ;  /* 0x000000001014794e */ /* 0x000fce0000000000 */
[----:B---3--:R-:W-:Y:S05]  /*07e0*/  CALL.ABS.NOINC R8 ;  /* 0x0000000008007343 */ /* 0x008fea0003c00000 */
.L_x_6:
[----:B------:R-:W0:Y:S01]  /*07f0*/  LDC.64 R6, c[0x0][0x380] ;  /* 0x0000e000ff067b82 */ /* 0x000e220000000a00 */
[----:B------:R-:W2:Y:S01]  /*0800*/  LDG.E R0, desc[UR36][R32.64] ;  /* 0x0000002420007981 */ /* 0x000ea2000c1e1900 */
[----:B------:R-:W-:Y:S01]  /*0810*/  VIADD R19, R19, UR38 ;  /* 0x0000002613137c36 */ /* 0x000fe20008000000 */
[C---:B------:R-:W-:Y:S01]  /*0820*/  IADD3 R17, PT, PT, R35.reuse, UR38, RZ ;  /* 0x0000002623117c10 */ /* 0x040fe2000fffe0ff */
[----:B------:R-:W1:Y:S01]  /*0830*/  LDCU.64 UR4, c[0x4][0x8] ;  /* 0x01000100ff0477ac */ /* 0x000e620008000a00 */
[----:B0-----:R-:W-:-:S04]  /*0840*/  IMAD.WIDE.U32 R4, R35, 0x4, R6 ;  /* 0x0000000423047825 */ /* 0x001fc800078e0006 */
[C---:B------:R-:W-:Y:S01]  /*0850*/  IMAD.WIDE.U32 R6, R16.reuse, 0x4, R6 ;  /* 0x0000000410067825 */ /* 0x040fe200078e0006 */
[----:B------:R1:W2:Y:S05]  /*0860*/  LDG.E R3, desc[UR36][R4.64] ;  /* 0x0000002404037981 */ /* 0x0002aa000c1e1900 */
[----:B------:R0:W2:Y:S01]  /*0870*/  LDG.E R6, desc[UR36][R6.64] ;  /* 0x0000002406067981 */ /* 0x0000a2000c1e1900 */
[----:B------:R3:W4:Y:S03]  /*0880*/  LDC.64 R8, c[0x4][R23] ;  /* 0x0100000017087b82 */ /* 0x0007260000000a00 */
[----:B------:R3:W-:Y:S04]  /*0890*/  STL.64 [R24], R18 ;  /* 0x0000001218007387 */ /* 0x0007e80000100a00 */
[----:B------:R3:W-:Y:S01]  /*08a0*/  STL [R24+0x8], R17 ;  /* 0x0000081118007387 */ /* 0x0007e20000100800 */
[----:B-1----:R-:W-:Y:S01]  /*08b0*/  IMAD.U32 R4, RZ, RZ, UR4 ;  /* 0x00000004ff047e24 */ /* 0x002fe2000f8e00ff */
[----:B------:R-:W-:Y:S01]  /*08c0*/  MOV R5, UR5 ;  /* 0x0000000500057c02 */ /* 0x000fe20008000f00 */
[----:B------:R-:W-:-:S02]  /*08d0*/  VIADD R16, R16, UR38 ;  /* 0x0000002610107c36 */ /* 0x000fc40008000000 */
[----:B0-----:R-:W-:Y:S02]  /*08e0*/  IMAD.MOV.U32 R7, RZ, RZ, R22 ;  /* 0x000000ffff077224 */ /* 0x001fe400078e0016 */
[----:B--2---:R-:W-:-:S05]  /*08f0*/  FFMA R3, R3, R6, R0 ;  /* 0x0000000603037223 */ /* 0x004fca0000000000 */
[----:B------:R3:W-:Y:S01]  /*0900*/  STG.E desc[UR36][R32.64], R3 ;  /* 0x0000000320007986 */ /* 0x0007e2000c101924 */
[----:B----4-:R-:W-:-:S07]  /*0910*/  MOV R6, R2 ;  /* 0x0000000200067202 */ /* 0x010fce0000000f00 */
[----:B------:R-:W-:-:S07]  /*0920*/  LEPC R20, `(.L_x_7) ;  /* 0x000000001014794e */ /* 0x000fce0000000000 */
[----:B---3--:R-:W-:Y:S05]  /*0930*/  CALL.ABS.NOINC R8 ;  /* 0x0000000008007343 */ /* 0x008fea0003c00000 */
.L_x_7:
[----:B------:R-:W0:Y:S01]  /*0940*/  LDC.64 R6, c[0x0][0x380] ;  /* 0x0000e000ff067b82 */ /* 0x000e220000000a00 */
[----:B------:R-:W2:Y:S01]  /*0950*/  LDG.E R0, desc[UR36][R32.64] ;  /* 0x0000002420007981 */ /* 0x000ea2000c1e1900 */
[----:B------:R-:W-:Y:S01]  /*0960*/  IADD3 R19, PT, PT, R19, UR38, RZ ;  /* 0x0000002613137c10 */ /* 0x000fe2000fffe0ff */
[----:B------:R-:W1:Y:S01]  /*0970*/  LDCU.64 UR4, c[0x4][0x8] ;  /* 0x01000100ff0477ac */ /* 0x000e620008000a00 */
[----:B0-----:R-:W-:-:S04]  /*0980*/  IMAD.WIDE.U32 R4, R17, 0x4, R6 ;  /* 0x0000000411047825 */ /* 0x001fc800078e0006 */
[C---:B------:R-:W-:Y:S01]  /*0990*/  IMAD.WIDE.U32 R6, R16.reuse, 0x4, R6 ;  /* 0x0000000410067825 */ /* 0x040fe200078e0006 */
[----:B------:R1:W2:Y:S05]  /*09a0*/  LDG.E R3, desc[UR36][R4.64] ;  /* 0x0000002404037981 */ /* 0x0002aa000c1e1900 */
[----:B------:R0:W2:Y:S01]  /*09b0*/  LDG.E R6, desc[UR36][R6.64] ;  /* 0x0000002406067981 */ /* 0x0000a2000c1e1900 */
[----:B------:R-:W-:Y:S01]  /*09c0*/  VIADD R17, R17, UR38 ;  /* 0x0000002611117c36 */ /* 0x000fe20008000000 */
[----:B------:R3:W4:Y:S02]  /*09d0*/  LDC.64 R8, c[0x4][R23] ;  /* 0x0100000017087b82 */ /* 0x0007240000000a00 */
[----:B------:R3:W-:Y:S04]  /*09e0*/  STL.64 [R24], R18 ;  /* 0x0000001218007387 */ /* 0x0007e80000100a00 */
[----:B------:R3:W-:Y:S01]  /*09f0*/  STL [R24+0x8], R17 ;  /* 0x0000081118007387 */ /* 0x0007e20000100800 */
[----:B-1----:R-:W-:Y:S01]  /*0a00*/  MOV R4, UR4 ;  /* 0x0000000400047c02 */ /* 0x002fe20008000f00 */
[----:B------:R-:W-:Y:S01]  /*0a10*/  IMAD.U32 R5, RZ, RZ, UR5 ;  /* 0x00000005ff057e24 */ /* 0x000fe2000f8e00ff */
[----:B------:R-:W-:-:S02]  /*0a20*/  IADD3 R16, PT, PT, R16, UR38, RZ ;  /* 0x0000002610107c10 */ /* 0x000fc4000fffe0ff */
[----:B0-----:R-:W-:Y:S01]  /*0a30*/  MOV R7, R22 ;  /* 0x0000001600077202 */ /* 0x001fe20000000f00 */
[----:B--2---:R-:W-:-:S05]  /*0a40*/  FFMA R3, R3, R6, R0 ;  /* 0x0000000603037223 */ /* 0x004fca0000000000 */
[----:B------:R3:W-:Y:S01]  /*0a50*/  STG.E desc[UR36][R32.64], R3 ;  /* 0x0000000320007986 */ /* 0x0007e2000c101924 */
[----:B----4-:R-:W-:-:S07]  /*0a60*/  IMAD.MOV.U32 R6, RZ, RZ, R2 ;  /* 0x000000ffff067224 */ /* 0x010fce00078e0002 */
[----:B------:R-:W-:-:S07]  /*0a70*/  LEPC R20, `(.L_x_8) ;  /* 0x000000001014794e */ /* 0x000fce0000000000 */
[----:B---3--:R-:W-:Y:S05]  /*0a80*/  CALL.ABS.NOINC R8 ;  /* 0x0000000008007343 */ /* 0x008fea0003c00000 */
.L_x_8:
[----:B------:R-:W0:Y:S01]  /*0a90*/  LDC.64 R6, c[0x0][0x380] ;  /* 0x0000e000ff067b82 */ /* 0x000e220000000a00 */
[----:B------:R-:W2:Y:S01]  /*0aa0*/  LDG.E R0, desc[UR36][R32.64] ;  /* 0x0000002420007981 */ /* 0x000ea2000c1e1900 */
[----:B------:R-:W-:Y:S01]  /*0ab0*/  VIADD R19, R19, UR38 ;  /* 0x0000002613137c36 */ /* 0x000fe20008000000 */
[----:B------:R-:W1:Y:S01]  /*0ac0*/  LDCU.64 UR4, c[0x4][0x8] ;  /* 0x01000100ff0477ac */ /* 0x000e620008000a00 */
[----:B0-----:R-:W-:-:S04]  /*0ad0*/  IMAD.WIDE.U32 R4, R17, 0x4, R6 ;  /* 0x0000000411047825 */ /* 0x001fc800078e0006 */
[C---:B------:R-:W-:Y:S01]  /*0ae0*/  IMAD.WIDE.U32 R6, R16.reuse, 0x4, R6 ;  /* 0x0000000410067825 */ /* 0x040fe200078e0006 */
[----:B------:R1:W2:Y:S05]  /*0af0*/  LDG.E R3, desc[UR36][R4.64] ;  /* 0x0000002404037981 */ /* 0x0002aa000c1e1900 */
[----:B------:R0:W2:Y:S01]  /*0b00*/  LDG.E R6, desc[UR36][R6.64] ;  /* 0x0000002406067981 */ /* 0x0000a2000c1e1900 */
[----:B------:R-:W-:Y:S01]  /*0b10*/  IADD3 R17, PT, PT, R17, UR38, RZ ;  /* 0x0000002611117c10 */ /* 0x000fe2000fffe0ff */
[----:B------:R3:W4:Y:S02]  /*0b20*/  LDC.64 R8, c[0x4][R23] ;  /* 0x0100000017087b82 */ /* 0x0007240000000a00 */
        /* <DEDUP_REMOVED lines=11> */
.L_x_9:
        /* <DEDUP_REMOVED lines=21> */
.L_x_10:
        /* <DEDUP_REMOVED lines=21> */
.L_x_11:
[----:B------:R-:W0:Y:S01]  /*0e80*/  LDC.64 R6, c[0x0][0x380] ;  /* 0x0000e000ff067b82 */ /* 0x000e220000000a00 */
[----:B------:R-:W2:Y:S01]  /*0e90*/  LDG.E R3, desc[UR36][R32.64] ;  /* 0x0000002420037981 */ /* 0x000ea2000c1e1900 */
[----:B0-----:R-:W-:-:S04]  /*0ea0*/  IMAD.WIDE.U32 R4, R17, 0x4, R6 ;  /* 0x0000000411047825 */ /* 0x001fc800078e0006 */
[----:B------:R-:W-:Y:S02]  /*0eb0*/  IMAD.WIDE.U32 R6, R35, 0x4, R6 ;  /* 0x0000000423067825 */ /* 0x000fe400078e0006 */
[----:B------:R-:W2:Y:S04]  /*0ec0*/  LDG.E R4, desc[UR36][R4.64] ;  /* 0x0000002404047981 */ /* 0x000ea8000c1e1900 */
[----:B------:R-:W2:Y:S01]  /*0ed0*/  LDG.E R7, desc[UR36][R6.64] ;  /* 0x0000002406077981 */ /* 0x000ea2000c1e1900 */
[----:B------:R-:W-:-:S04]  /*0ee0*/  IADD3 R28, PT, PT, R28, 0x8, RZ ;  /* 0x000000081c1c7810 */ /* 0x000fc80007ffe0ff */
[----:B------:R-:W-:Y:S01]  /*0ef0*/  ISETP.NE.AND P0, PT, R28, RZ, PT ;  /* 0x000000ff1c00720c */ /* 0x000fe20003f05270 */
[----:B------:R-:W-:Y:S02]  /*0f00*/  VIADD R27, R27, 0x8 ;  /* 0x000000081b1b7836 */ /* 0x000fe40000000000 */
[----:B--2---:R-:W-:-:S05]  /*0f10*/  FFMA R3, R4, R7, R3 ;  /* 0x0000000704037223 */ /* 0x004fca0000000003 */
[----:B------:R0:W-:Y:S05]  /*0f20*/  STG.E desc[UR36][R32.64], R3 ;  /* 0x0000000320007986 */ /* 0x0001ea000c101924 */
[----:B------:R-:W-:Y:S05]  /*0f30*/  @P0 BRA `(.L_x_12) ;  /* 0xfffffff400440947 */ /* 0x000fea000383ffff */
[----:B------:R-:W-:Y:S05]  /*0f40*/  BSYNC.RECONVERGENT B6 ;  /* 0x0000000000067941 */ /* 0x000fea0003800200 */
.L_x_3:
[----:B------:R-:W-:-:S13]  /*0f50*/  ISETP.NE.AND P0, PT, R25, RZ, PT ;  /* 0x000000ff1900720c */ /* 0x000fda0003f05270 */
[----:B------:R-:W-:Y:S05]  /*0f60*/  @!P0 EXIT ;  /* 0x000000000000894d */ /* 0x000fea0003800000 */
[----:B------:R-:W1:Y:S01]  /*0f70*/  LDC R24, c[0x0][0x390] ;  /* 0x0000e400ff187b82 */ /* 0x000e620000000800 */
[----:B------:R-:W-:Y:S02]  /*0f80*/  ISETP.GE.U32.AND P0, PT, R25, 0x4, PT ;  /* 0x000000041900780c */ /* 0x000fe40003f06070 */
[----:B-1----:R-:W-:-:S11]  /*0f90*/  LOP3.LUT R17, R24, 0x3, RZ, 0xc0, !PT ;  /* 0x0000000318117812 */ /* 0x002fd600078ec0ff */
[----:B------:R-:W-:Y:S05]  /*0fa0*/  @!P0 BRA `(.L_x_13) ;  /* 0x0000000400548947 */ /* 0x000fea0003800000 */
[CC--:B------:R-:W-:Y:S01]  /*0fb0*/  IMAD R19, R26.reuse, R24.reuse, R31 ;  /* 0x000000181a137224 */ /* 0x0c0fe200078e021f */
[----:B------:R-:W-:Y:S01]  /*0fc0*/  MOV R16, 0x10 ;  /* 0x0000001000107802 */ /* 0x000fe20000000f00 */
[----:B------:R-:W-:Y:S01]  /*0fd0*/  IMAD R24, R26, R24, R29 ;  /* 0x000000181a187224 */ /* 0x000fe200078e021d */
[----:B------:R-:W1:Y:S01]  /*0fe0*/  LDCU.64 UR4, c[0x4][0x8] ;  /* 0x01000100ff0477ac */ /* 0x000e620008000a00 */
[----:B------:R-:W-:Y:S01]  /*0ff0*/  MOV R6, R2 ;  /* 0x0000000200067202 */ /* 0x000fe20000000f00 */
[----:B------:R2:W-:Y:S01]  /*1000*/  STL.64 [R1], R18 ;  /* 0x0000001201007387 */ /* 0x0005e20000100a00 */
[----:B------:R2:W3:Y:S01]  /*1010*/  LDC.64 R8, c[0x4][R16] ;  /* 0x0100000010087b82 */ /* 0x0004e20000000a00 */
[----:B------:R-:W-:Y:S02]  /*1020*/  IMAD.MOV.U32 R7, RZ, RZ, R22 ;  /* 0x000000ffff077224 */ /* 0x000fe400078e0016 */
[----:B------:R2:W-:Y:S01]  /*1030*/  STL [R1+0x8], R24 ;  /* 0x0000081801007387 */ /* 0x0005e20000100800 */
[----:B-1----:R-:W-:Y:S01]  /*1040*/  MOV R4, UR4 ;  /* 0x0000000400047c02 */ /* 0x002fe20008000f00 */
[----:B--2---:R-:W-:-:S07]  /*1050*/  IMAD.U32 R5, RZ, RZ, UR5 ;  /* 0x00000005ff057e24 */ /* 0x004fce000f8e00ff */
[----:B------:R-:W-:-:S07]  /*1060*/  LEPC R20, `(.L_x_14) ;  /* 0x000000001014794e */ /* 0x000fce0000000000 */
[----:B0--3--:R-:W-:Y:S05]  /*1070*/  CALL.ABS.NOINC R8 ;  /* 0x0000000008007343 */ /* 0x009fea0003c00000 */
.L_x_14:
[----:B------:R-:W0:Y:S01]  /*1080*/  LDC.64 R6, c[0x0][0x380] ;  /* 0x0000e000ff067b82 */ /* 0x000e220000000a00 */
[----:B------:R-:W2:Y:S01]  /*1090*/  LDG.E R0, desc[UR36][R32.64] ;  /* 0x0000002420007981 */ /* 0x000ea2000c1e1900 */
[----:B------:R-:W1:Y:S01]  /*10a0*/  LDCU UR4, c[0x0][0x390] ;  /* 0x00007200ff0477ac */ /* 0x000e620008000800 */
[----:B0-----:R-:W-:-:S04]  /*10b0*/  IMAD.WIDE.U32 R4, R24, 0x4, R6 ;  /* 0x0000000418047825 */ /* 0x001fc800078e0006 */
[C---:B------:R-:W-:Y:S01]  /*10c0*/  IMAD.WIDE.U32 R6, R19.reuse, 0x4, R6 ;  /* 0x0000000413067825 */ /* 0x040fe200078e0006 */
[----:B------:R-:W2:Y:S05]  /*10d0*/  LDG.E R3, desc[UR36][R4.64] ;  /* 0x0000002404037981 */ /* 0x000eaa000c1e1900 */
[----:B------:R0:W2:Y:S01]  /*10e0*/  LDG.E R6, desc[UR36][R6.64] ;  /* 0x0000002406067981 */ /* 0x0000a2000c1e1900 */
[----:B-1----:R-:W-:Y:S01]  /*10f0*/  IADD3 R19, PT, PT, R19, UR4, RZ ;  /* 0x0000000413137c10 */ /* 0x002fe2000fffe0ff */
[----:B------:R-:W-:Y:S01]  /*1100*/  VIADD R24, R24, UR4 ;  /* 0x0000000418187c36 */ /* 0x000fe20008000000 */
[----:B------:R1:W3:Y:S01]  /*1110*/  LDC.64 R8, c[0x4][R16] ;  /* 0x0100000010087b82 */ /* 0x0002e20000000a00 */
[----:B------:R-:W4:Y:S02]  /*1120*/  LDCU.64 UR4, c[0x4][0x8] ;  /* 0x01000100ff0477ac */ /* 0x000f240008000a00 */
[----:B------:R1:W-:Y:S04]  /*1130*/  STL.64 [R1], R18 ;  /* 0x0000001201007387 */ /* 0x0003e80000100a00 */
[----:B------:R1:W-:Y:S01]  /*1140*/  STL [R1+0x8], R24 ;  /* 0x0000081801007387 */ /* 0x0003e20000100800 */
[----:B0-----:R-:W-:Y:S01]  /*1150*/  IMAD.MOV.U32 R7, RZ, RZ, R22 ;  /* 0x000000ffff077224 */ /* 0x001fe200078e0016 */
[----:B----4-:R-:W-:Y:S01]  /*1160*/  MOV R4, UR4 ;  /* 0x0000000400047c02 */ /* 0x010fe20008000f00 */
[----:B------:R-:W-:-:S02]  /*1170*/  IMAD.U32 R5, RZ, RZ, UR5 ;  /* 0x00000005ff057e24 */ /* 0x000fc4000f8e00ff */
[----:B--2---:R-:W-:-:S05]  /*1180*/  FFMA R3, R3, R6, R0 ;  /* 0x0000000603037223 */ /* 0x004fca0000000000 */
[----:B------:R1:W-:Y:S01]  /*1190*/  STG.E desc[UR36][R32.64], R3 ;  /* 0x0000000320007986 */ /* 0x0003e2000c101924 */
[----:B---3--:R-:W-:-:S07]  /*11a0*/  MOV R6, R2 ;  /* 0x0000000200067202 */ /* 0x008fce0000000f00 */
[----:B------:R-:W-:-:S07]  /*11b0*/  LEPC R20, `(.L_x_15) ;  /* 0x000000001014794e */ /* 0x000fce0000000000 */
[----:B-1----:R-:W-:Y:S05]  /*11c0*/  CALL.ABS.NOINC R8 ;  /* 0x0000000008007343 */ /* 0x002fea0003c00000 */
.L_x_15:
        /* <DEDUP_REMOVED lines=13> */
[----:B0-----:R-:W-:-:S02]  /*12a0*/  MOV R7, R22 ;  /* 0x0000001600077202 */ /* 0x001fc40000000f00 */
[----:B----4-:R-:W-:Y:S01]  /*12b0*/  MOV R4, UR4 ;  /* 0x0000000400047c02 */ /* 0x010fe20008000f00 */
[----:B------:R-:W-:Y:S02]  /*12c0*/  IMAD.U32 R5, RZ, RZ, UR5 ;  /* 0x00000005ff057e24 */ /* 0x000fe4000f8e00ff */
[----:B--2---:R-:W-:-:S05]  /*12d0*/  FFMA R3, R3, R6, R0 ;  /* 0x0000000603037223 */ /* 0x004fca0000000000 */
[----:B------:R1:W-:Y:S01]  /*12e0*/  STG.E desc[UR36][R32.64], R3 ;  /* 0x0000000320007986 */ /* 0x0003e2000c101924 */
[----:B---3--:R-:W-:-:S07]  /*12f0*/  MOV R6, R2 ;  /* 0x0000000200067202 */ /* 0x008fce0000000f00 */
[----:B------:R-:W-:-:S07]  /*1300*/  LEPC R20, `(.L_x_16) ;  /* 0x000000001014794e */ /* 0x000fce0000000000 */
[----:B-1----:R-:W-:Y:S05]  /*1310*/  CALL.ABS.NOINC R8 ;  /* 0x0000000008007343 */ /* 0x002fea0003c00000 */
.L_x_16:
[----:B------:R-:W0:Y:S01]  /*1320*/  LDC.64 R6, c[0x0][0x380] ;  /* 0x0000e000ff067b82 */ /* 0x000e220000000a00 */
[----:B------:R-:W2:Y:S01]  /*1330*/  LDG.E R0, desc[UR36][R32.64] ;  /* 0x0000002420007981 */ /* 0x000ea2000c1e1900 */
[----:B------:R-:W1:Y:S01]  /*1340*/  LDCU UR4, c[0x0][0x390] ;  /* 0x00007200ff0477ac */ /* 0x000e620008000800 */
[----:B0-----:R-:W-:-:S04]  /*1350*/  IMAD.WIDE.U32 R4, R24, 0x4, R6 ;  /* 0x0000000418047825 */ /* 0x001fc800078e0006 */
[C---:B------:R-:W-:Y:S01]  /*1360*/  IMAD.WIDE.U32 R6, R19.reuse, 0x4, R6 ;  /* 0x0000000413067825 */ /* 0x040fe200078e0006 */
[----:B------:R-:W2:Y:S05]  /*1370*/  LDG.E R3, desc[UR36][R4.64] ;  /* 0x0000002404037981 */ /* 0x000eaa000c1e1900 */
[----:B------:R0:W2:Y:S01]  /*1380*/  LDG.E R6, desc[UR36][R6.64] ;  /* 0x0000002406067981 */ /* 0x0000a2000c1e1900 */
[----:B-1----:R-:W-:Y:S01]  /*1390*/  VIADD R19, R19, UR4 ;  /* 0x0000000413137c36 */ /* 0x002fe20008000000 */
[----:B------:R-:W-:Y:S01]  /*13a0*/  IADD3 R24, PT, PT, R24, UR4, RZ ;  /* 0x0000000418187c10 */ /* 0x000fe2000fffe0ff */
        /* <DEDUP_REMOVED lines=12> */
.L_x_17:
[----:B------:R-:W0:Y:S01]  /*1470*/  LDC.64 R4, c[0x0][0x380] ;  /* 0x0000e000ff047b82 */ /* 0x000e220000000a00 */
[----:B------:R-:W2:Y:S01]  /*1480*/  LDG.E R3, desc[UR36][R32.64] ;  /* 0x0000002420037981 */ /* 0x000ea2000c1e1900 */
[----:B0-----:R-:W-:-:S04]  /*1490*/  IMAD.WIDE.U32 R24, R24, 0x4, R4 ;  /* 0x0000000418187825 */ /* 0x001fc800078e0004 */
[----:B------:R-:W-:Y:S02]  /*14a0*/  IMAD.WIDE.U32 R4, R19, 0x4, R4 ;  /* 0x0000000413047825 */ /* 0x000fe400078e0004 */
[----:B------:R-:W2:Y:S04]  /*14b0*/  LDG.E R24, desc[UR36][R24.64] ;  /* 0x0000002418187981 */ /* 0x000ea8000c1e1900 */
[----:B------:R-:W2:Y:S01]  /*14c0*/  LDG.E R5, desc[UR36][R4.64] ;  /* 0x0000002404057981 */ /* 0x000ea2000c1e1900 */
[----:B------:R-:W-:Y:S02]  /*14d0*/  VIADD R26, R26, 0x4 ;  /* 0x000000041a1a7836 */ /* 0x000fe40000000000 */
[----:B--2---:R-:W-:-:S05]  /*14e0*/  FFMA R3, R24, R5, R3 ;  /* 0x0000000518037223 */ /* 0x004fca0000000003 */
[----:B------:R1:W-:Y:S02]  /*14f0*/  STG.E desc[UR36][R32.64], R3 ;  /* 0x0000000320007986 */ /* 0x0003e4000c101924 */
.L_x_13:
[----:B------:R-:W-:-:S13]  /*1500*/  ISETP.NE.AND P0, PT, R17, RZ, PT ;  /* 0x000000ff1100720c */ /* 0x000fda0003f05270 */
[----:B------:R-:W-:Y:S05]  /*1510*/  @!P0 EXIT ;  /* 0x000000000000894d */ /* 0x000fea0003800000 */
[----:B------:R-:W-:-:S13]  /*1520*/  ISETP.NE.AND P0, PT, R17, 0x1, PT ;  /* 0x000000011100780c */ /* 0x000fda0003f05270 */
[----:B------:R-:W-:Y:S05]  /*1530*/  @!P0 BRA `(.L_x_18) ;  /* 0x0000000000b08947 */ /* 0x000fea0003800000 */
[----:B------:R-:W2:Y:S01]  /*1540*/  LDCU UR4, c[0x0][0x390] ;  /* 0x00007200ff0477ac */ /* 0x000ea20008000800 */
[----:B------:R-:W-:Y:S01]  /*1550*/  MOV R16, 0x10 ;  /* 0x0000001000107802 */ /* 0x000fe20000000f00 */
[----:B------:R-:W-:Y:S01]  /*1560*/  IMAD.MOV.U32 R6, RZ, RZ, R2 ;  /* 0x000000ffff067224 */ /* 0x000fe200078e0002 */
[----:B------:R-:W-:Y:S02]  /*1570*/  MOV R7, R22 ;  /* 0x0000001600077202 */ /* 0x000fe40000000f00 */
[----:B------:R3:W4:Y:S01]  /*1580*/  LDC.64 R8, c[0x4][R16] ;  /* 0x0100000010087b82 */ /* 0x0007220000000a00 */
[C---:B--2---:R-:W-:Y:S02]  /*1590*/  IMAD R19, R26.reuse, UR4, R31 ;  /* 0x000000041a137c24 */ /* 0x044fe4000f8e021f */
[----:B------:R-:W-:Y:S01]  /*15a0*/  IMAD R24, R26, UR4, R29 ;  /* 0x000000041a187c24 */ /* 0x000fe2000f8e021d */
[----:B------:R-:W2:Y:S02]  /*15b0*/  LDCU.64 UR4, c[0x4][0x8] ;  /* 0x01000100ff0477ac */ /* 0x000ea40008000a00 */
[----:B------:R3:W-:Y:S04]  /*15c0*/  STL.64 [R1], R18 ;  /* 0x0000001201007387 */ /* 0x0007e80000100a00 */
[----:B------:R3:W-:Y:S01]  /*15d0*/  STL [R1+0x8], R24 ;  /* 0x0000081801007387 */ /* 0x0007e20000100800 */
[----:B--2---:R-:W-:-:S02]  /*15e0*/  MOV R4, UR4 ;  /* 0x0000000400047c02 */ /* 0x004fc40008000f00 */
[----:B---3--:R-:W-:-:S07]  /*15f0*/  MOV R5, UR5 ;  /* 0x0000000500057c02 */ /* 0x008fce0008000f00 */
[----:B------:R-:W-:-:S07]  /*1600*/  LEPC R20, `(.L_x_19) ;  /* 0x000000001014794e */ /* 0x000fce0000000000 */
[----:B01--4-:R-:W-:Y:S05]  /*1610*/  CALL.ABS.NOINC R8 ;  /* 0x0000000008007343 */ /* 0x013fea0003c00000 */
.L_x_19:
        /* <DEDUP_REMOVED lines=9> */
[----:B------:R-:W1:Y:S01]  /*16b0*/  LDC.64 R16, c[0x4][R16] ;  /* 0x0100000010107b82 */ /* 0x000e620000000a00 */
[----:B------:R-:W3:Y:S02]  /*16c0*/  LDCU.64 UR4, c[0x4][0x8] ;  /* 0x01000100ff0477ac */ /* 0x000ee40008000a00 */
[----:B------:R4:W-:Y:S04]  /*16d0*/  STL.64 [R1], R18 ;  /* 0x0000001201007387 */ /* 0x0009e80000100a00 */
[----:B------:R4:W-:Y:S01]  /*16e0*/  STL [R1+0x8], R24 ;  /* 0x0000081801007387 */ /* 0x0009e20000100800 */
[----:B0-----:R-:W-:-:S02]  /*16f0*/  MOV R7, R22 ;  /* 0x0000001600077202 */ /* 0x001fc40000000f00 */
[----:B---3--:R-:W-:Y:S02]  /*1700*/  MOV R4, UR4 ;  /* 0x0000000400047c02 */ /* 0x008fe40008000f00 */
[----:B------:R-:W-:Y:S01]  /*1710*/  MOV R5, UR5 ;  /* 0x0000000500057c02 */ /* 0x000fe20008000f00 */
[----:B--2---:R-:W-:-:S05]  /*1720*/  FFMA R3, R3, R6, R0 ;  /* 0x0000000603037223 */ /* 0x004fca0000000000 */
[----:B------:R4:W-:Y:S01]  /*1730*/  STG.E desc[UR36][R32.64], R3 ;  /* 0x0000000320007986 */ /* 0x0009e2000c101924 */
[----:B-1----:R-:W-:-:S07]  /*1740*/  IMAD.MOV.U32 R6, RZ, RZ, R2 ;  /* 0x000000ffff067224 */ /* 0x002fce00078e0002 */
[----:B------:R-:W-:-:S07]  /*1750*/  LEPC R20, `(.L_x_20) ;  /* 0x000000001014794e */ /* 0x000fce0000000000 */
[----:B----4-:R-:W-:Y:S05]  /*1760*/  CALL.ABS.NOINC R16 ;  /* 0x0000000010007343 */ /* 0x010fea0003c00000 */
.L_x_20:
[----:B------:R-:W0:Y:S01]  /*1770*/  LDC.64 R4, c[0x0][0x380] ;  /* 0x0000e000ff047b82 */ /* 0x000e220000000a00 */
[----:B------:R-:W2:Y:S01]  /*1780*/  LDG.E R3, desc[UR36][R32.64] ;  /* 0x0000002420037981 */ /* 0x000ea2000c1e1900 */
[----:B0-----:R-:W-:-:S04]  /*1790*/  IMAD.WIDE.U32 R24, R24, 0x4, R4 ;  /* 0x0000000418187825 */ /* 0x001fc800078e0004 */
[----:B------:R-:W-:Y:S02]  /*17a0*/  IMAD.WIDE.U32 R4, R19, 0x4, R4 ;  /* 0x0000000413047825 */ /* 0x000fe400078e0004 */
[----:B------:R-:W2:Y:S04]  /*17b0*/  LDG.E R24, desc[UR36][R24.64] ;  /* 0x0000002418187981 */ /* 0x000ea8000c1e1900 */
[----:B------:R-:W2:Y:S01]  /*17c0*/  LDG.E R5, desc[UR36][R4.64] ;  /* 0x0000002404057981 */ /* 0x000ea2000c1e1900 */
[----:B------:R-:W-:Y:S01]  /*17d0*/  IADD3 R26, PT, PT, R26, 0x2, RZ ;  /* 0x000000021a1a7810 */ /* 0x000fe20007ffe0ff */
[----:B--2---:R-:W-:-:S05]  /*17e0*/  FFMA R3, R24, R5, R3 ;  /* 0x0000000518037223 */ /* 0x004fca0000000003 */
[----:B------:R2:W-:Y:S02]  /*17f0*/  STG.E desc[UR36][R32.64], R3 ;  /* 0x0000000320007986 */ /* 0x0005e4000c101924 */
.L_x_18:
[----:B------:R-:W0:Y:S02]  /*1800*/  LDC R0, c[0x0][0x390] ;  /* 0x0000e400ff007b82 */ /* 0x000e240000000800 */
[----:B012---:R-:W-:-:S04]  /*1810*/  LOP3.LUT R3, R0, 0x1, RZ, 0xc0, !PT ;  /* 0x0000000100037812 */ /* 0x007fc800078ec0ff */
[----:B------:R-:W-:-:S13]  /*1820*/  ISETP.NE.U32.AND P0, PT, R3, 0x1, PT ;  /* 0x000000010300780c */ /* 0x000fda0003f05070 */
[----:B------:R-:W-:Y:S05]  /*1830*/  @P0 EXIT ;  /* 0x000000000000094d */ /* 0x000fea0003800000 */
[CC--:B------:R-:W-:Y:S01]  /*1840*/  IMAD R19, R26.reuse, R0.reuse, R31 ;  /* 0x000000001a137224 */ /* 0x0c0fe200078e021f */
[----:B------:R-:W0:Y:S01]  /*1850*/  LDCU.64 UR4, c[0x4][0x8] ;  /* 0x01000100ff0477ac */ /* 0x000e220008000a00 */
[----:B------:R-:W-:Y:S01]  /*1860*/  IMAD R26, R26, R0, R29 ;  /* 0x000000001a1a7224 */ /* 0x000fe200078e021d */
[----:B------:R-:W-:Y:S01]  /*1870*/  MOV R0, 0x10 ;  /* 0x0000001000007802 */ /* 0x000fe20000000f00 */
[----:B------:R-:W-:Y:S01]  /*1880*/  IMAD.MOV.U32 R7, RZ, RZ, R22 ;  /* 0x000000ffff077224 */ /* 0x000fe200078e0016 */
[----:B------:R1:W-:Y:S01]  /*1890*/  STL.64 [R1], R18 ;  /* 0x0000001201007387 */ /* 0x0003e20000100a00 */
[----:B------:R-:W-:Y:S01]  /*18a0*/  MOV R6, R2 ;  /* 0x0000000200067202 */ /* 0x000fe20000000f00 */
[----:B------:R1:W2:Y:S02]  /*18b0*/  LDC.64 R8, c[0x4][R0] ;  /* 0x0100000000087b82 */ /* 0x0002a40000000a00 */
[----:B------:R1:W-:Y:S01]  /*18c0*/  STL [R1+0x8], R26 ;  /* 0x0000081a01007387 */ /* 0x0003e20000100800 */
[----:B0-----:R-:W-:Y:S01]  /*18d0*/  IMAD.U32 R4, RZ, RZ, UR4 ;  /* 0x00000004ff047e24 */ /* 0x001fe2000f8e00ff */
[----:B-1----:R-:W-:-:S07]  /*18e0*/  MOV R5, UR5 ;  /* 0x0000000500057c02 */ /* 0x002fce0008000f00 */
[----:B------:R-:W-:-:S07]  /*18f0*/  LEPC R20, `(.L_x_21) ;  /* 0x000000001014794e */ /* 0x000fce0000000000 */
[----:B--2---:R-:W-:Y:S05]  /*1900*/  CALL.ABS.NOINC R8 ;  /* 0x0000000008007343 */ /* 0x004fea0003c00000 */
.L_x_21:
[----:B------:R-:W0:Y:S01]  /*1910*/  LDC.64 R2, c[0x0][0x380] ;  /* 0x0000e000ff027b82 */ /* 0x000e220000000a00 */
[----:B------:R-:W2:Y:S01]  /*1920*/  LDG.E R5, desc[UR36][R32.64] ;  /* 0x0000002420057981 */ /* 0x000ea2000c1e1900 */
[----:B0-----:R-:W-:-:S04]  /*1930*/  IMAD.WIDE.U32 R26, R26, 0x4, R2 ;  /* 0x000000041a1a7825 */ /* 0x001fc800078e0002 */
[----:B------:R-:W-:Y:S02]  /*1940*/  IMAD.WIDE.U32 R2, R19, 0x4, R2 ;  /* 0x0000000413027825 */ /* 0x000fe400078e0002 */
[----:B------:R-:W2:Y:S04]  /*1950*/  LDG.E R26, desc[UR36][R26.64] ;  /* 0x000000241a1a7981 */ /* 0x000ea8000c1e1900 */
[----:B------:R-:W2:Y:S02]  /*1960*/  LDG.E R3, desc[UR36][R2.64] ;  /* 0x0000002402037981 */ /* 0x000ea4000c1e1900 */
[----:B--2---:R-:W-:-:S05]  /*1970*/  FFMA R5, R26, R3, R5 ;  /* 0x000000031a057223 */ /* 0x004fca0000000005 */
[----:B------:R-:W-:Y:S01]  /*1980*/  STG.E desc[UR36][R32.64], R5 ;  /* 0x0000000520007986 */ /* 0x000fe2000c101924 */
[----:B------:R-:W-:Y:S05]  /*1990*/  EXIT ;  /* 0x000000000000794d */ /* 0x000fea0003800000 */
.L_x_2:
[----:B------:R-:W-:-:S04]  /*19a0*/  IABS R7, R3 ;  /* 0x0000000300077213 */ /* 0x000fc80000000000 */
[----:B------:R-:W0:Y:S08]  /*19b0*/  I2F.RP R0, R7 ;  /* 0x0000000700007306 */ /* 0x000e300000209400 */
[----:B0-----:R-:W0:Y:S02]  /*19c0*/  MUFU.RCP R0, R0 ;  /* 0x0000000000007308 */ /* 0x001e240000001000 */
[----:B0-----:R-:W-:Y:S01]  /*19d0*/  IADD3 R4, PT, PT, R0, 0xffffffe, RZ ;  /* 0x0ffffffe00047810 */ /* 0x001fe20007ffe0ff */
[----:B------:R-:W-:-:S05]  /*19e0*/  IMAD R0, R3, R3, RZ ;  /* 0x0000000303007224 */ /* 0x000fca00078e02ff */
[----:B------:R0:W1:Y:S02]  /*19f0*/  F2I.FTZ.U32.TRUNC.NTZ R5, R4 ;  /* 0x0000000400057305 */ /* 0x000064000021f000 */
[----:B0-----:R-:W-:Y:S01]  /*1a00*/  IMAD.MOV.U32 R4, RZ, RZ, RZ ;  /* 0x000000ffff047224 */ /* 0x001fe200078e00ff */
[----:B-1----:R-:W-:-:S05]  /*1a10*/  IADD3 R2, PT, PT, RZ, -R5, RZ ;  /* 0x80000005ff027210 */ /* 0x002fca0007ffe0ff */
[----:B------:R-:W-:-:S04]  /*1a20*/  IMAD R9, R2, R7, RZ ;  /* 0x0000000702097224 */ /* 0x000fc800078e02ff */
[----:B------:R-:W-:-:S06]  /*1a30*/  IMAD.HI.U32 R5, R5, R9, R4 ;  /* 0x0000000905057227 */ /* 0x000fcc00078e0004 */
[----:B------:R-:W-:-:S05]  /*1a40*/  IMAD.HI.U32 R5, R5, R6, RZ ;  /* 0x0000000605057227 */ /* 0x000fca00078e00ff */
[----:B------:R-:W-:-:S05]  /*1a50*/  IADD3 R5, PT, PT, -R5, RZ, RZ ;  /* 0x000000ff05057210 */ /* 0x000fca0007ffe1ff */
[----:B------:R-:W-:-:S05]  /*1a60*/  IMAD R2, R7, R5, R6 ;  /* 0x0000000507027224 */ /* 0x000fca00078e0206 */
[----:B------:R-:W-:-:S13]  /*1a70*/  ISETP.GT.U32.AND P1, PT, R7, R2, PT ;  /* 0x000000020700720c */ /* 0x000fda0003f24070 */
[----:B------:R-:W-:Y:S02]  /*1a80*/  @!P1 IADD3 R2, PT, PT, R2, -R7, RZ ;  /* 0x8000000702029210 */ /* 0x000fe40007ffe0ff */
[----:B------:R-:W-:Y:S02]  /*1a90*/  ISETP.NE.AND P1, PT, R3, RZ, PT ;  /* 0x000000ff0300720c */ /* 0x000fe40003f25270 */
[----:B------:R-:W-:-:S13]  /*1aa0*/  ISETP.GT.U32.AND P2, PT, R7, R2, PT ;  /* 0x000000020700720c */ /* 0x000fda0003f44070 */
[----:B------:R-:W-:-:S05]  /*1ab0*/  @!P2 IMAD.IADD R2, R2, 0x1, -R7 ;  /* 0x000000010202a824 */ /* 0x000fca00078e0a07 */
[----:B------:R-:W-:Y:S02]  /*1ac0*/  @!P0 IADD3 R2, PT, PT, -R2, RZ, RZ ;  /* 0x000000ff02028210 */ /* 0x000fe40007ffe1ff */
[----:B------:R-:W-:-:S04]  /*1ad0*/  @!P1 LOP3.LUT R2, RZ, R3, RZ, 0x33, !PT ;  /* 0x00000003ff029212 */ /* 0x000fc800078e33ff */
[----:B------:R-:W-:-:S13]  /*1ae0*/  ISETP.GE.U32.AND P0, PT, R2, R0, PT ;  /* 0x000000000200720c */ /* 0x000fda0003f06070 */
[----:B------:R-:W-:Y:S05]  /*1af0*/  @P0 EXIT ;  /* 0x000000000000094d */ /* 0x000fea0003800000 */
[----:B------:R-:W-:Y:S01]  /*1b00*/  VIMNMX.U32 R9, PT, PT, R3, 0x1, !PT ;  /* 0x0000000103097848 */ /* 0x000fe20007fe0000 */
[----:B------:R-:W-:Y:S01]  /*1b10*/  BSSY.RECONVERGENT B0, `(.L_x_22) ;  /* 0x000002c000007945 */ /* 0x000fe20003800200 */
[----:B------:R-:W-:Y:S02]  /*1b20*/  IADD3 R7, PT, PT, R2, R3, RZ ;  /* 0x0000000302077210 */ /* 0x000fe40007ffe0ff */
[----:B------:R-:W0:Y:S01]  /*1b30*/  I2F.U32.RP R10, R9 ;  /* 0x00000009000a7306 */ /* 0x000e220000209000 */
[----:B------:R-:W-:Y:S01]  /*1b40*/  IMAD.MOV R11, RZ, RZ, -R9 ;  /* 0x000000ffff0b7224 */ /* 0x000fe200078e0a09 */
[----:B------:R-:W-:Y:S02]  /*1b50*/  ISETP.GE.AND P0, PT, R7, R0, PT ;  /* 0x000000000700720c */ /* 0x000fe40003f06270 */
[----:B------:R-:W-:Y:S02]  /*1b60*/  VIMNMX R6, PT, PT, R0, R7, !PT ;  /* 0x0000000700067248 */ /* 0x000fe40007fe0100 */
[----:B------:R-:W-:-:S02]  /*1b70*/  SEL R8, RZ, 0x1, P0 ;  /* 0x00000001ff087807 */ /* 0x000fc40000000000 */
[----:B------:R-:W-:Y:S02]  /*1b80*/  ISETP.NE.U32.AND P2, PT, R9, RZ, PT ;  /* 0x000000ff0900720c */ /* 0x000fe40003f45070 */
[----:B------:R-:W-:Y:S02]  /*1b90*/  IADD3 R6, PT, PT, R6, -R7, -R8 ;  /* 0x8000000706067210 */ /* 0x000fe40007ffe808 */
[----:B------:R-:W-:Y:S01]  /*1ba0*/  MOV R15, RZ ;  /* 0x000000ff000f7202 */ /* 0x000fe20000000f00 */
[----:B0-----:R-:W0:Y:S02]  /*1bb0*/  MUFU.RCP R10, R10 ;  /* 0x0000000a000a7308 */ /* 0x001e240000001000 */
[----:B0-----:R-:W-:-:S06]  /*1bc0*/  IADD3 R4, PT, PT, R10, 0xffffffe, RZ ;  /* 0x0ffffffe0a047810 */ /* 0x001fcc0007ffe0ff */
[----:B------:R0:W1:Y:S02]  /*1bd0*/  F2I.FTZ.U32.TRUNC.NTZ R5, R4 ;  /* 0x0000000400057305 */ /* 0x000064000021f000 */
[----:B0-----:R-:W-:Y:S02]  /*1be0*/  HFMA2 R4, -RZ, RZ, 0, 0 ;  /* 0x00000000ff047431 */ /* 0x001fe400000001ff */
[----:B-1----:R-:W-:-:S04]  /*1bf0*/  IMAD R11, R11, R5, RZ ;  /* 0x000000050b0b7224 */ /* 0x002fc800078e02ff */
[----:B------:R-:W-:-:S06]  /*1c00*/  IMAD.HI.U32 R5, R5, R11, R4 ;  /* 0x0000000b05057227 */ /* 0x000fcc00078e0004 */
[----:B------:R-:W-:-:S04]  /*1c10*/  IMAD.HI.U32 R7, R5, R6, RZ ;  /* 0x0000000605077227 */ /* 0x000fc800078e00ff */
[----:B------:R-:W-:-:S04]  /*1c20*/  IMAD.MOV R4, RZ, RZ, -R7 ;  /* 0x000000ffff047224 */ /* 0x000fc800078e0a07 */
[----:B------:R-:W-:Y:S02]  /*1c30*/  IMAD R6, R9, R4, R6 ;  /* 0x0000000409067224 */ /* 0x000fe400078e0206 */
[----:B------:R-:W0:Y:S03]  /*1c40*/  LDC.64 R4, c[0x0][0x380] ;  /* 0x0000e000ff047b82 */ /* 0x000e260000000a00 */
[----:B------:R-:W-:-:S13]  /*1c50*/  ISETP.GE.U32.AND P0, PT, R6, R9, PT ;  /* 0x000000090600720c */ /* 0x000fda0003f06070 */
[----:B------:R-:W-:Y:S02]  /*1c60*/  @P0 IADD3 R6, PT, PT, -R9, R6, RZ ;  /* 0x0000000609060210 */ /* 0x000fe40007ffe1ff */
[----:B------:R-:W-:Y:S02]  /*1c70*/  @P0 IADD3 R7, PT, PT, R7, 0x1, RZ ;  /* 0x0000000107070810 */ /* 0x000fe40007ffe0ff */
[----:B------:R-:W-:-:S13]  /*1c80*/  ISETP.GE.U32.AND P1, PT, R6, R9, PT ;  /* 0x000000090600720c */ /* 0x000fda0003f26070 */
[----:B------:R-:W-:Y:S01]  /*1c90*/  @P1 VIADD R7, R7, 0x1 ;  /* 0x0000000107071836 */ /* 0x000fe20000000000 */
[----:B------:R-:W-:-:S04]  /*1ca0*/  @!P2 LOP3.LUT R7, RZ, R9, RZ, 0x33, !PT ;  /* 0x00000009ff07a212 */ /* 0x000fc800078e33ff */
[----:B------:R-:W-:-:S04]  /*1cb0*/  IADD3 R6, PT, PT, R8, R7, RZ ;  /* 0x0000000708067210 */ /* 0x000fc80007ffe0ff */
[C---:B------:R-:W-:Y:S02]  /*1cc0*/  LOP3.LUT R7, R6.reuse, 0x3, RZ, 0xc0, !PT ;  /* 0x0000000306077812 */ /* 0x040fe400078ec0ff */
[----:B------:R-:W-:Y:S02]  /*1cd0*/  ISETP.GE.U32.AND P1, PT, R6, 0x3, PT ;  /* 0x000000030600780c */ /* 0x000fe40003f26070 */
[----:B------:R-:W-:-:S13]  /*1ce0*/  ISETP.NE.AND P0, PT, R7, 0x3, PT ;  /* 0x000000030700780c */ /* 0x000fda0003f05270 */
[----:B0-----:R-:W-:Y:S05]  /*1cf0*/  @!P0 BRA `(.L_x_23) ;  /* 0x0000000000348947 */ /* 0x001fea0003800000 */
[----:B------:R-:W0:Y:S01]  /*1d00*/  LDC.64 R8, c[0x0][0x380] ;  /* 0x0000e000ff087b82 */ /* 0x000e220000000a00 */
[----:B------:R-:W-:Y:S01]  /*1d10*/  VIADD R6, R6, 0x1 ;  /* 0x0000000106067836 */ /* 0x000fe20000000000 */
[----:B------:R-:W-:-:S04]  /*1d20*/  MOV R15, RZ ;  /* 0x000000ff000f7202 */ /* 0x000fc80000000f00 */
[----:B------:R-:W-:-:S04]  /*1d30*/  LOP3.LUT R6, R6, 0x3, RZ, 0xc0, !PT ;  /* 0x0000000306067812 */ /* 0x000fc800078ec0ff */
[----:B------:R-:W-:-:S07]  /*1d40*/  IADD3 R10, PT, PT, -R6, RZ, RZ ;  /* 0x000000ff060a7210 */ /* 0x000fce0007ffe1ff */
.L_x_24:
[----:B0-----:R-:W-:-:S06]  /*1d50*/  IMAD.WIDE R6, R2, 0x4, R8 ;  /* 0x0000000402067825 */ /* 0x001fcc00078e0208 */
[----:B------:R-:W2:Y:S01]  /*1d60*/  LDG.E R6, desc[UR36][R6.64] ;  /* 0x0000002406067981 */ /* 0x000ea2000c1e1900 */
[----:B------:R-:W-:Y:S01]  /*1d70*/  VIADD R10, R10, 0x1 ;  /* 0x000000010a0a7836 */ /* 0x000fe20000000000 */
[----:B------:R-:W-:-:S04]  /*1d80*/  IADD3 R2, PT, PT, R2, R3, RZ ;  /* 0x0000000302027210 */ /* 0x000fc80007ffe0ff */
[----:B------:R-:W-:Y:S01]  /*1d90*/  ISETP.NE.AND P0, PT, R10, RZ, PT ;  /* 0x000000ff0a00720c */ /* 0x000fe20003f05270 */
[----:B-12---:R-:W-:-:S05]  /*1da0*/  FFMA R15, R6, R6, R15 ;  /* 0x00000006060f7223 */ /* 0x006fca000000000f */
[----:B------:R1:W-:Y:S07]  /*1db0*/  STG.E desc[UR36][R32.64], R15 ;  /* 0x0000000f20007986 */ /* 0x0003ee000c101924 */
[----:B------:R-:W-:Y:S05]  /*1dc0*/  @P0 BRA `(.L_x_24) ;  /* 0xfffffffc00e00947 */ /* 0x000fea000383ffff */
.L_x_23:
[----:B------:R-:W-:Y:S05]  /*1dd0*/  BSYNC.RECONVERGENT B0 ;  /* 0x0000000000007941 */ /* 0x000fea0003800200 */
.L_x_22:
[----:B------:R-:W-:Y:S05]  /*1de0*/  @!P1 EXIT ;  /* 0x000000000000994d */ /* 0x000fea0003800000 */
.L_x_25:
[----:B------:R-:W-:-:S05]  /*1df0*/  IMAD.WIDE R12, R2, 0x4, R4 ;  /* 0x00000004020c7825 */ /* 0x000fca00078e0204 */
[----:B------:R-:W2:Y:S02]  /*1e00*/  LDG.E R6, desc[UR36][R12.64] ;  /* 0x000000240c067981 */ /* 0x000ea4000c1e1900 */
[----:B0-2---:R-:W-:Y:S01]  /*1e10*/  FFMA R17, R6, R6, R15 ;  /* 0x0000000606117223 */ /* 0x005fe2000000000f */
[----:B------:R-:W-:-:S04]  /*1e20*/  IMAD.WIDE R6, R3, 0x4, R12 ;  /* 0x0000000403067825 */ /* 0x000fc800078e020c */
[----:B------:R0:W-:Y:S04]  /*1e30*/  STG.E desc[UR36][R32.64], R17 ;  /* 0x0000001120007986 */ /* 0x0001e8000c101924 */
[----:B------:R-:W2:Y:S02]  /*1e40*/  LDG.E R8, desc[UR36][R6.64] ;  /* 0x0000002406087981 */ /* 0x000ea4000c1e1900 */
[----:B--2---:R-:W-:Y:S01]  /*1e50*/  FFMA R19, R8, R8, R17 ;  /* 0x0000000808137223 */ /* 0x004fe20000000011 */
[----:B------:R-:W-:-:S04]  /*1e60*/  IMAD.WIDE R8, R3, 0x4, R6 ;  /* 0x0000000403087825 */ /* 0x000fc800078e0206 */
[----:B------:R0:W-:Y:S04]  /*1e70*/  STG.E desc[UR36][R32.64], R19 ;  /* 0x0000001320007986 */ /* 0x0001e8000c101924 */
[----:B------:R-:W2:Y:S02]  /*1e80*/  LDG.E R10, desc[UR36][R8.64] ;  /* 0x00000024080a7981 */ /* 0x000ea4000c1e1900 */
[----:B--2---:R-:W-:Y:S01]  /*1e90*/  FFMA R21, R10, R10, R19 ;  /* 0x0000000a0a157223 */ /* 0x004fe20000000013 */
[----:B------:R-:W-:-:S04]  /*1ea0*/  IMAD.WIDE R10, R3, 0x4, R8 ;  /* 0x00000004030a7825 */ /* 0x000fc800078e0208 */
[----:B------:R0:W-:Y:S04]  /*1eb0*/  STG.E desc[UR36][R32.64], R21 ;  /* 0x0000001520007986 */ /* 0x0001e8000c101924 */
[----:B------:R-:W1:Y:S01]  /*1ec0*/  LDG.E R10, desc[UR36][R10.64] ;  /* 0x000000240a0a7981 */ /* 0x000e62000c1e1900 */
[----:B------:R-:W-:-:S04]  /*1ed0*/  LEA R2, R3, R2, 0x2 ;  /* 0x0000000203027211 */ /* 0x000fc800078e10ff */
[----:B------:R-:W-:Y:S01]  /*1ee0*/  ISETP.GE.AND P0, PT, R2, R0, PT ;  /* 0x000000000200720c */ /* 0x000fe20003f06270 */
[----:B-1----:R-:W-:-:S05]  /*1ef0*/  FFMA R15, R10, R10, R21 ;  /* 0x0000000a0a0f7223 */ /* 0x002fca0000000015 */
[----:B------:R0:W-:Y:S07]  /*1f00*/  STG.E desc[UR36][R32.64], R15 ;  /* 0x0000000f20007986 */ /* 0x0001ee000c101924 */
[----:B------:R-:W-:Y:S05]  /*1f10*/  @!P0 BRA `(.L_x_25) ;  /* 0xfffffffc00b48947 */ /* 0x000fea000383ffff */
[----:B------:R-:W-:Y:S05]  /*1f20*/  EXIT ;  /* 0x000000000000794d */ /* 0x000fea0003800000 */
.L_x_26:
        /* <DEDUP_REMOVED lines=13> */
.L_x_29:


//--------------------- .nv.global.init           --------------------------
	.section	.nv.global.init,"aw",@progbits
.nv.global.init:
	.type		$str,@object
	.size		$str,(.L_1 - $str)
$str:
        /*0000*/ 	.byte	0x69, 0x64, 0x3a, 0x20, 0x25, 0x64, 0x2c, 0x20, 0x69, 0x6e, 0x64, 0x65, 0x78, 0x3a, 0x20, 0x25
        /*0010*/ 	.byte	0x64, 0x2c, 0x20, 0x25, 0x64, 0x0a, 0x00
.L_1:


//--------------------- .nv.shared.reserved.0     --------------------------
	.section	.nv.shared.reserved.0,"aw",@nobits
	.weak		__nv_reservedSMEM_offset_0_alias
	.size		__nv_reservedSMEM_offset_0_alias, 0, 64
	.other		__nv_reservedSMEM_offset_0_alias,@"STO_CUDA_RESERVED_SHARED STV_DEFAULT"
__nv_reservedSMEM_offset_0_alias:
	.zero		0
	.zero		64


//--------------------- .nv.global                --------------------------
	.section	.nv.global,"aw",@nobits
	.align	4
.nv.global:
	.type		mutex,@object
	.size		mutex,(.L_0 - mutex)
mutex:
	.zero		4
.L_0:


//--------------------- .nv.constant0._Z9alignmentPfP7resultsS_ --------------------------
	.section	.nv.constant0._Z9alignmentPfP7resultsS_,"a",@progbits
	.sectionflags	@""
	.align	4
.nv.constant0._Z9alignmentPfP7resultsS_:
	.zero		920


//--------------------- .nv.constant0._Z12countThreadsPiS_ --------------------------
	.section	.nv.constant0._Z12countThreadsPiS_,"a",@progbits
	.sectionflags	@""
	.align	4
.nv.constant0._Z12countThreadsPiS_:
	.zero		912


//--------------------- .nv.constant0._Z22symmetricFactorizationPfS_ii --------------------------
	.section	.nv.constant0._Z22symmetricFactorizationPfS_ii,"a",@progbits
	.sectionflags	@""
	.align	4
.nv.constant0._Z22symmetricFactorizationPfS_ii:
	.zero		920


//--------------------- SYMBOLS --------------------------

	.type		.nv.reservedSmem.offset0,@object
	.size		.nv.reservedSmem.offset0,0x4
	.type		vprintf,@function
